//
// Generated by NVIDIA NVVM Compiler
//
// Compiler Build ID: CL-36424714
// Cuda compilation tools, release 13.0, V13.0.88
// Based on NVVM 20.0.0
//

.version 9.0
.target sm_100
.address_size 64

	// .globl	_Z25haversine_distance_kerneliPKdS0_S0_S0_Pd
.func  (.param .align 16 .b8 func_retval0[16]) __internal_trig_reduction_slowpathd
(
	.param .b64 __internal_trig_reduction_slowpathd_param_0
)
;
.global .align 8 .b8 __cudart_i2opi_d[144] = {8, 93, 141, 31, 177, 95, 251, 107, 234, 146, 82, 138, 247, 57, 7, 61, 123, 241, 229, 235, 199, 186, 39, 117, 45, 234, 95, 158, 102, 63, 70, 79, 183, 9, 203, 39, 207, 126, 54, 109, 31, 109, 10, 90, 139, 17, 47, 239, 15, 152, 5, 222, 255, 151, 248, 31, 59, 40, 249, 189, 139, 95, 132, 156, 244, 57, 83, 131, 57, 214, 145, 57, 65, 126, 95, 180, 38, 112, 156, 233, 132, 68, 187, 46, 245, 53, 130, 232, 62, 167, 41, 177, 28, 235, 29, 254, 28, 146, 209, 9, 234, 46, 73, 6, 224, 210, 77, 66, 58, 110, 36, 183, 97, 197, 187, 222, 171, 99, 81, 254, 65, 144, 67, 60, 153, 149, 98, 219, 192, 221, 52, 245, 209, 87, 39, 252, 41, 21, 68, 78, 110, 131, 249, 162};
.global .align 16 .b8 __cudart_sin_cos_coeffs[128] = {70, 210, 176, 44, 241, 229, 90, 190, 146, 227, 172, 105, 227, 29, 199, 62, 161, 98, 219, 25, 160, 1, 42, 191, 24, 8, 17, 17, 17, 17, 129, 63, 84, 85, 85, 85, 85, 85, 197, 191, 0, 0, 0, 0, 0, 0, 0, 0, 0, 0, 0, 0, 0, 0, 0, 0, 100, 129, 253, 32, 131, 255, 168, 189, 40, 133, 239, 193, 167, 238, 33, 62, 217, 230, 6, 142, 79, 126, 146, 190, 233, 188, 221, 25, 160, 1, 250, 62, 71, 93, 193, 22, 108, 193, 86, 191, 81, 85, 85, 85, 85, 85, 165, 63, 0, 0, 0, 0, 0, 0, 224, 191, 0, 0, 0, 0, 0, 0, 240, 63};

.visible .entry _Z25haversine_distance_kerneliPKdS0_S0_S0_Pd(
	.param .u32 _Z25haversine_distance_kerneliPKdS0_S0_S0_Pd_param_0,
	.param .u64 .ptr .align 1 _Z25haversine_distance_kerneliPKdS0_S0_S0_Pd_param_1,
	.param .u64 .ptr .align 1 _Z25haversine_distance_kerneliPKdS0_S0_S0_Pd_param_2,
	.param .u64 .ptr .align 1 _Z25haversine_distance_kerneliPKdS0_S0_S0_Pd_param_3,
	.param .u64 .ptr .align 1 _Z25haversine_distance_kerneliPKdS0_S0_S0_Pd_param_4,
	.param .u64 .ptr .align 1 _Z25haversine_distance_kerneliPKdS0_S0_S0_Pd_param_5
)
{
	.reg .pred 	%p<27>;
	.reg .b32 	%r<52>;
	.reg .b64 	%rd<34>;
	.reg .b64 	%fd<197>;

	ld.param.u32 	%r18, [_Z25haversine_distance_kerneliPKdS0_S0_S0_Pd_param_0];
	ld.param.u64 	%rd1, [_Z25haversine_distance_kerneliPKdS0_S0_S0_Pd_param_1];
	ld.param.u64 	%rd2, [_Z25haversine_distance_kerneliPKdS0_S0_S0_Pd_param_2];
	ld.param.u64 	%rd3, [_Z25haversine_distance_kerneliPKdS0_S0_S0_Pd_param_3];
	ld.param.u64 	%rd4, [_Z25haversine_distance_kerneliPKdS0_S0_S0_Pd_param_4];
	ld.param.u64 	%rd5, [_Z25haversine_distance_kerneliPKdS0_S0_S0_Pd_param_5];
	mov.u32 	%r19, %ctaid.x;
	mov.u32 	%r20, %ntid.x;
	mov.u32 	%r21, %tid.x;
	mad.lo.s32 	%r1, %r19, %r20, %r21;
	setp.ge.s32 	%p1, %r1, %r18;
	@%p1 bra 	$L__BB0_26;
	cvta.to.global.u64 	%rd6, %rd4;
	cvta.to.global.u64 	%rd7, %rd2;
	cvta.to.global.u64 	%rd8, %rd3;
	cvta.to.global.u64 	%rd9, %rd1;
	mul.wide.s32 	%rd10, %r1, 8;
	add.s64 	%rd11, %rd6, %rd10;
	ld.global.f64 	%fd43, [%rd11];
	add.s64 	%rd12, %rd7, %rd10;
	ld.global.f64 	%fd44, [%rd12];
	sub.f64 	%fd45, %fd43, %fd44;
	mul.f64 	%fd46, %fd45, 0d3F91DF46A2529D39;
	add.s64 	%rd13, %rd8, %rd10;
	ld.global.f64 	%fd47, [%rd13];
	add.s64 	%rd14, %rd9, %rd10;
	ld.global.f64 	%fd48, [%rd14];
	sub.f64 	%fd1, %fd47, %fd48;
	mul.f64 	%fd2, %fd44, 0d3F91DF46A2529D39;
	mul.f64 	%fd3, %fd43, 0d3F91DF46A2529D39;
	mul.f64 	%fd4, %fd46, 0d3FE0000000000000;
	abs.f64 	%fd5, %fd4;
	setp.neu.f64 	%p2, %fd5, 0d7FF0000000000000;
	@%p2 bra 	$L__BB0_3;
	mov.f64 	%fd54, 0d0000000000000000;
	mul.rn.f64 	%fd189, %fd4, %fd54;
	mov.b32 	%r46, 0;
	bra.uni 	$L__BB0_5;
$L__BB0_3:
	mul.f64 	%fd49, %fd4, 0d3FE45F306DC9C883;
	cvt.rni.s32.f64 	%r46, %fd49;
	cvt.rn.f64.s32 	%fd50, %r46;
	fma.rn.f64 	%fd51, %fd50, 0dBFF921FB54442D18, %fd4;
	fma.rn.f64 	%fd52, %fd50, 0dBC91A62633145C00, %fd51;
	fma.rn.f64 	%fd189, %fd50, 0dB97B839A252049C0, %fd52;
	setp.ltu.f64 	%p3, %fd5, 0d41E0000000000000;
	@%p3 bra 	$L__BB0_5;
	{ // callseq 0, 0
	.param .b64 param0;
	st.param.f64 	[param0], %fd4;
	.param .align 16 .b8 retval0[16];
	call.uni (retval0), 
	__internal_trig_reduction_slowpathd, 
	(
	param0
	);
	ld.param.f64 	%fd189, [retval0];
	ld.param.b32 	%r46, [retval0+8];
	} // callseq 0
$L__BB0_5:
	shl.b32 	%r24, %r46, 6;
	cvt.u64.u32 	%rd15, %r24;
	and.b64  	%rd16, %rd15, 64;
	mov.u64 	%rd17, __cudart_sin_cos_coeffs;
	add.s64 	%rd18, %rd17, %rd16;
	mul.rn.f64 	%fd55, %fd189, %fd189;
	and.b32  	%r25, %r46, 1;
	setp.eq.b32 	%p4, %r25, 1;
	selp.f64 	%fd56, 0dBDA8FF8320FD8164, 0d3DE5DB65F9785EBA, %p4;
	ld.global.nc.v2.f64 	{%fd57, %fd58}, [%rd18];
	fma.rn.f64 	%fd59, %fd56, %fd55, %fd57;
	fma.rn.f64 	%fd60, %fd59, %fd55, %fd58;
	ld.global.nc.v2.f64 	{%fd61, %fd62}, [%rd18+16];
	fma.rn.f64 	%fd63, %fd60, %fd55, %fd61;
	fma.rn.f64 	%fd64, %fd63, %fd55, %fd62;
	ld.global.nc.v2.f64 	{%fd65, %fd66}, [%rd18+32];
	fma.rn.f64 	%fd67, %fd64, %fd55, %fd65;
	fma.rn.f64 	%fd68, %fd67, %fd55, %fd66;
	fma.rn.f64 	%fd69, %fd68, %fd189, %fd189;
	fma.rn.f64 	%fd70, %fd68, %fd55, 0d3FF0000000000000;
	selp.f64 	%fd71, %fd70, %fd69, %p4;
	and.b32  	%r26, %r46, 2;
	setp.eq.s32 	%p5, %r26, 0;
	mov.f64 	%fd72, 0d0000000000000000;
	sub.f64 	%fd73, %fd72, %fd71;
	selp.f64 	%fd10, %fd71, %fd73, %p5;
	abs.f64 	%fd11, %fd2;
	setp.neu.f64 	%p6, %fd11, 0d7FF0000000000000;
	@%p6 bra 	$L__BB0_7;
	mov.f64 	%fd79, 0d0000000000000000;
	mul.rn.f64 	%fd191, %fd2, %fd79;
	mov.b32 	%r48, 1;
	bra.uni 	$L__BB0_10;
$L__BB0_7:
	mul.f64 	%fd74, %fd2, 0d3FE45F306DC9C883;
	cvt.rni.s32.f64 	%r47, %fd74;
	cvt.rn.f64.s32 	%fd75, %r47;
	fma.rn.f64 	%fd76, %fd75, 0dBFF921FB54442D18, %fd2;
	fma.rn.f64 	%fd77, %fd75, 0dBC91A62633145C00, %fd76;
	fma.rn.f64 	%fd191, %fd75, 0dB97B839A252049C0, %fd77;
	setp.ltu.f64 	%p7, %fd11, 0d41E0000000000000;
	@%p7 bra 	$L__BB0_9;
	{ // callseq 1, 0
	.param .b64 param0;
	st.param.f64 	[param0], %fd2;
	.param .align 16 .b8 retval0[16];
	call.uni (retval0), 
	__internal_trig_reduction_slowpathd, 
	(
	param0
	);
	ld.param.f64 	%fd191, [retval0];
	ld.param.b32 	%r47, [retval0+8];
	} // callseq 1
$L__BB0_9:
	add.s32 	%r48, %r47, 1;
$L__BB0_10:
	shl.b32 	%r29, %r48, 6;
	cvt.u64.u32 	%rd19, %r29;
	and.b64  	%rd20, %rd19, 64;
	add.s64 	%rd22, %rd17, %rd20;
	mul.rn.f64 	%fd80, %fd191, %fd191;
	and.b32  	%r30, %r48, 1;
	setp.eq.b32 	%p8, %r30, 1;
	selp.f64 	%fd81, 0dBDA8FF8320FD8164, 0d3DE5DB65F9785EBA, %p8;
	ld.global.nc.v2.f64 	{%fd82, %fd83}, [%rd22];
	fma.rn.f64 	%fd84, %fd81, %fd80, %fd82;
	fma.rn.f64 	%fd85, %fd84, %fd80, %fd83;
	ld.global.nc.v2.f64 	{%fd86, %fd87}, [%rd22+16];
	fma.rn.f64 	%fd88, %fd85, %fd80, %fd86;
	fma.rn.f64 	%fd89, %fd88, %fd80, %fd87;
	ld.global.nc.v2.f64 	{%fd90, %fd91}, [%rd22+32];
	fma.rn.f64 	%fd92, %fd89, %fd80, %fd90;
	fma.rn.f64 	%fd93, %fd92, %fd80, %fd91;
	fma.rn.f64 	%fd94, %fd93, %fd191, %fd191;
	fma.rn.f64 	%fd95, %fd93, %fd80, 0d3FF0000000000000;
	selp.f64 	%fd96, %fd95, %fd94, %p8;
	and.b32  	%r31, %r48, 2;
	setp.eq.s32 	%p9, %r31, 0;
	mov.f64 	%fd97, 0d0000000000000000;
	sub.f64 	%fd98, %fd97, %fd96;
	selp.f64 	%fd17, %fd96, %fd98, %p9;
	abs.f64 	%fd18, %fd3;
	setp.neu.f64 	%p10, %fd18, 0d7FF0000000000000;
	@%p10 bra 	$L__BB0_12;
	mov.f64 	%fd104, 0d0000000000000000;
	mul.rn.f64 	%fd193, %fd3, %fd104;
	mov.b32 	%r50, 1;
	bra.uni 	$L__BB0_15;
$L__BB0_12:
	mul.f64 	%fd99, %fd3, 0d3FE45F306DC9C883;
	cvt.rni.s32.f64 	%r49, %fd99;
	cvt.rn.f64.s32 	%fd100, %r49;
	fma.rn.f64 	%fd101, %fd100, 0dBFF921FB54442D18, %fd3;
	fma.rn.f64 	%fd102, %fd100, 0dBC91A62633145C00, %fd101;
	fma.rn.f64 	%fd193, %fd100, 0dB97B839A252049C0, %fd102;
	setp.ltu.f64 	%p11, %fd18, 0d41E0000000000000;
	@%p11 bra 	$L__BB0_14;
	{ // callseq 2, 0
	.param .b64 param0;
	st.param.f64 	[param0], %fd3;
	.param .align 16 .b8 retval0[16];
	call.uni (retval0), 
	__internal_trig_reduction_slowpathd, 
	(
	param0
	);
	ld.param.f64 	%fd193, [retval0];
	ld.param.b32 	%r49, [retval0+8];
	} // callseq 2
$L__BB0_14:
	add.s32 	%r50, %r49, 1;
$L__BB0_15:
	shl.b32 	%r34, %r50, 6;
	cvt.u64.u32 	%rd23, %r34;
	and.b64  	%rd24, %rd23, 64;
	add.s64 	%rd26, %rd17, %rd24;
	mul.rn.f64 	%fd105, %fd193, %fd193;
	and.b32  	%r35, %r50, 1;
	setp.eq.b32 	%p12, %r35, 1;
	selp.f64 	%fd106, 0dBDA8FF8320FD8164, 0d3DE5DB65F9785EBA, %p12;
	ld.global.nc.v2.f64 	{%fd107, %fd108}, [%rd26];
	fma.rn.f64 	%fd109, %fd106, %fd105, %fd107;
	fma.rn.f64 	%fd110, %fd109, %fd105, %fd108;
	ld.global.nc.v2.f64 	{%fd111, %fd112}, [%rd26+16];
	fma.rn.f64 	%fd113, %fd110, %fd105, %fd111;
	fma.rn.f64 	%fd114, %fd113, %fd105, %fd112;
	ld.global.nc.v2.f64 	{%fd115, %fd116}, [%rd26+32];
	fma.rn.f64 	%fd117, %fd114, %fd105, %fd115;
	fma.rn.f64 	%fd118, %fd117, %fd105, %fd116;
	fma.rn.f64 	%fd119, %fd118, %fd193, %fd193;
	fma.rn.f64 	%fd120, %fd118, %fd105, 0d3FF0000000000000;
	selp.f64 	%fd121, %fd120, %fd119, %p12;
	and.b32  	%r36, %r50, 2;
	setp.eq.s32 	%p13, %r36, 0;
	mov.f64 	%fd122, 0d0000000000000000;
	sub.f64 	%fd123, %fd122, %fd121;
	selp.f64 	%fd124, %fd121, %fd123, %p13;
	mul.f64 	%fd24, %fd17, %fd124;
	mul.f64 	%fd125, %fd1, 0d3F91DF46A2529D39;
	mul.f64 	%fd25, %fd125, 0d3FE0000000000000;
	abs.f64 	%fd26, %fd25;
	setp.neu.f64 	%p14, %fd26, 0d7FF0000000000000;
	@%p14 bra 	$L__BB0_17;
	mov.f64 	%fd131, 0d0000000000000000;
	mul.rn.f64 	%fd194, %fd25, %fd131;
	mov.b32 	%r51, 0;
	bra.uni 	$L__BB0_19;
$L__BB0_17:
	mul.f64 	%fd126, %fd25, 0d3FE45F306DC9C883;
	cvt.rni.s32.f64 	%r51, %fd126;
	cvt.rn.f64.s32 	%fd127, %r51;
	fma.rn.f64 	%fd128, %fd127, 0dBFF921FB54442D18, %fd25;
	fma.rn.f64 	%fd129, %fd127, 0dBC91A62633145C00, %fd128;
	fma.rn.f64 	%fd194, %fd127, 0dB97B839A252049C0, %fd129;
	setp.ltu.f64 	%p15, %fd26, 0d41E0000000000000;
	@%p15 bra 	$L__BB0_19;
	{ // callseq 3, 0
	.param .b64 param0;
	st.param.f64 	[param0], %fd25;
	.param .align 16 .b8 retval0[16];
	call.uni (retval0), 
	__internal_trig_reduction_slowpathd, 
	(
	param0
	);
	ld.param.f64 	%fd194, [retval0];
	ld.param.b32 	%r51, [retval0+8];
	} // callseq 3
$L__BB0_19:
	shl.b32 	%r39, %r51, 6;
	cvt.u64.u32 	%rd27, %r39;
	and.b64  	%rd28, %rd27, 64;
	add.s64 	%rd30, %rd17, %rd28;
	mul.rn.f64 	%fd132, %fd194, %fd194;
	and.b32  	%r40, %r51, 1;
	setp.eq.b32 	%p16, %r40, 1;
	selp.f64 	%fd133, 0dBDA8FF8320FD8164, 0d3DE5DB65F9785EBA, %p16;
	ld.global.nc.v2.f64 	{%fd134, %fd135}, [%rd30];
	fma.rn.f64 	%fd136, %fd133, %fd132, %fd134;
	fma.rn.f64 	%fd137, %fd136, %fd132, %fd135;
	ld.global.nc.v2.f64 	{%fd138, %fd139}, [%rd30+16];
	fma.rn.f64 	%fd140, %fd137, %fd132, %fd138;
	fma.rn.f64 	%fd141, %fd140, %fd132, %fd139;
	ld.global.nc.v2.f64 	{%fd142, %fd143}, [%rd30+32];
	fma.rn.f64 	%fd144, %fd141, %fd132, %fd142;
	fma.rn.f64 	%fd145, %fd144, %fd132, %fd143;
	fma.rn.f64 	%fd146, %fd145, %fd194, %fd194;
	fma.rn.f64 	%fd147, %fd145, %fd132, 0d3FF0000000000000;
	selp.f64 	%fd148, %fd147, %fd146, %p16;
	and.b32  	%r41, %r51, 2;
	setp.eq.s32 	%p17, %r41, 0;
	mov.f64 	%fd149, 0d0000000000000000;
	sub.f64 	%fd150, %fd149, %fd148;
	selp.f64 	%fd151, %fd148, %fd150, %p17;
	mul.f64 	%fd152, %fd24, %fd151;
	mul.f64 	%fd153, %fd151, %fd152;
	fma.rn.f64 	%fd154, %fd10, %fd10, %fd153;
	sqrt.rn.f64 	%fd31, %fd154;
	mov.f64 	%fd155, 0d3FF0000000000000;
	sub.f64 	%fd156, %fd155, %fd154;
	sqrt.rn.f64 	%fd32, %fd156;
	abs.f64 	%fd33, %fd32;
	abs.f64 	%fd34, %fd31;
	setp.leu.f64 	%p18, %fd34, %fd33;
	setp.gt.f64 	%p19, %fd34, %fd33;
	selp.f64 	%fd35, %fd34, %fd33, %p19;
	selp.f64 	%fd157, %fd33, %fd34, %p19;
	div.rn.f64 	%fd158, %fd157, %fd35;
	mul.f64 	%fd159, %fd158, %fd158;
	fma.rn.f64 	%fd160, %fd159, 0dBEF53E1D2A25FF7E, 0d3F2D3B63DBB65B49;
	fma.rn.f64 	%fd161, %fd160, %fd159, 0dBF5312788DDE082E;
	fma.rn.f64 	%fd162, %fd161, %fd159, 0d3F6F9690C8249315;
	fma.rn.f64 	%fd163, %fd162, %fd159, 0dBF82CF5AABC7CF0D;
	fma.rn.f64 	%fd164, %fd163, %fd159, 0d3F9162B0B2A3BFDE;
	fma.rn.f64 	%fd165, %fd164, %fd159, 0dBF9A7256FEB6FC6B;
	fma.rn.f64 	%fd166, %fd165, %fd159, 0d3FA171560CE4A489;
	fma.rn.f64 	%fd167, %fd166, %fd159, 0dBFA4F44D841450E4;
	fma.rn.f64 	%fd168, %fd167, %fd159, 0d3FA7EE3D3F36BB95;
	fma.rn.f64 	%fd169, %fd168, %fd159, 0dBFAAD32AE04A9FD1;
	fma.rn.f64 	%fd170, %fd169, %fd159, 0d3FAE17813D66954F;
	fma.rn.f64 	%fd171, %fd170, %fd159, 0dBFB11089CA9A5BCD;
	fma.rn.f64 	%fd172, %fd171, %fd159, 0d3FB3B12B2DB51738;
	fma.rn.f64 	%fd173, %fd172, %fd159, 0dBFB745D022F8DC5C;
	fma.rn.f64 	%fd174, %fd173, %fd159, 0d3FBC71C709DFE927;
	fma.rn.f64 	%fd175, %fd174, %fd159, 0dBFC2492491FA1744;
	fma.rn.f64 	%fd176, %fd175, %fd159, 0d3FC99999999840D2;
	fma.rn.f64 	%fd177, %fd176, %fd159, 0dBFD555555555544C;
	mul.f64 	%fd178, %fd159, %fd177;
	fma.rn.f64 	%fd36, %fd178, %fd158, %fd158;
	@%p18 bra 	$L__BB0_21;
	{
	.reg .b32 %temp; 
	mov.b64 	{%temp, %r43}, %fd32;
	}
	setp.lt.s32 	%p21, %r43, 0;
	neg.f64 	%fd181, %fd36;
	selp.f64 	%fd182, %fd36, %fd181, %p21;
	add.f64 	%fd195, %fd182, 0d3FF921FB54442D18;
	bra.uni 	$L__BB0_22;
$L__BB0_21:
	{
	.reg .b32 %temp; 
	mov.b64 	{%temp, %r42}, %fd32;
	}
	setp.lt.s32 	%p20, %r42, 0;
	mov.f64 	%fd179, 0d400921FB54442D18;
	sub.f64 	%fd180, %fd179, %fd36;
	selp.f64 	%fd195, %fd180, %fd36, %p20;
$L__BB0_22:
	setp.neu.f64 	%p22, %fd35, 0d0000000000000000;
	@%p22 bra 	$L__BB0_24;
	{
	.reg .b32 %temp; 
	mov.b64 	{%temp, %r45}, %fd32;
	}
	setp.lt.s32 	%p25, %r45, 0;
	selp.f64 	%fd196, 0d400921FB54442D18, 0d0000000000000000, %p25;
	bra.uni 	$L__BB0_25;
$L__BB0_24:
	setp.eq.f64 	%p23, %fd33, %fd34;
	{
	.reg .b32 %temp; 
	mov.b64 	{%temp, %r44}, %fd32;
	}
	setp.lt.s32 	%p24, %r44, 0;
	selp.f64 	%fd183, 0d4002D97C7F3321D2, 0d3FE921FB54442D18, %p24;
	selp.f64 	%fd196, %fd183, %fd195, %p23;
$L__BB0_25:
	add.rn.f64 	%fd184, %fd33, %fd34;
	setp.nan.f64 	%p26, %fd184, %fd184;
	copysign.f64 	%fd185, %fd31, %fd196;
	selp.f64 	%fd186, %fd184, %fd185, %p26;
	add.f64 	%fd187, %fd186, %fd186;
	mul.f64 	%fd188, %fd187, 0d40B8E30000000000;
	cvta.to.global.u64 	%rd31, %rd5;
	add.s64 	%rd33, %rd31, %rd10;
	st.global.f64 	[%rd33], %fd188;
$L__BB0_26:
	ret;

}
.func  (.param .align 16 .b8 func_retval0[16]) __internal_trig_reduction_slowpathd(
	.param .b64 __internal_trig_reduction_slowpathd_param_0
)
{
	.local .align 8 .b8 	__local_depot1[40];
	.reg .b64 	%SP;
	.reg .b64 	%SPL;
	.reg .pred 	%p<10>;
	.reg .b32 	%r<47>;
	.reg .b64 	%rd<74>;
	.reg .b64 	%fd<5>;

	mov.u64 	%SPL, __local_depot1;
	ld.param.f64 	%fd4, [__internal_trig_reduction_slowpathd_param_0];
	add.u64 	%rd1, %SPL, 0;
	{
	.reg .b32 %temp; 
	mov.b64 	{%temp, %r1}, %fd4;
	}
	shr.u32 	%r2, %r1, 20;
	and.b32  	%r3, %r2, 2047;
	setp.eq.s32 	%p1, %r3, 2047;
	mov.b32 	%r46, 0;
	@%p1 bra 	$L__BB1_9;
	add.s32 	%r20, %r3, -1024;
	mov.b64 	%rd20, %fd4;
	shl.b64 	%rd2, %rd20, 11;
	shr.u32 	%r4, %r20, 6;
	sub.s32 	%r45, 15, %r4;
	sub.s32 	%r21, 19, %r4;
	setp.lt.u32 	%p2, %r20, 128;
	selp.b32 	%r6, 18, %r21, %p2;
	setp.ge.s32 	%p3, %r45, %r6;
	mov.b64 	%rd70, 0;
	@%p3 bra 	$L__BB1_4;
	add.s32 	%r23, %r6, %r4;
	neg.s32 	%r43, %r23;
	or.b64  	%rd3, %rd2, -9223372036854775808;
	mov.b64 	%rd70, 0;
	mov.b32 	%r42, 0;
	mov.u64 	%rd25, __cudart_i2opi_d;
	mov.u32 	%r44, %r45;
$L__BB1_3:
	.pragma "nounroll";
	mul.wide.s32 	%rd22, %r42, 8;
	add.s64 	%rd23, %rd1, %rd22;
	mul.wide.s32 	%rd24, %r44, 8;
	add.s64 	%rd26, %rd25, %rd24;
	ld.global.nc.u64 	%rd27, [%rd26];
	{
	.reg .u32 %r0, %r1, %r2, %r3, %alo, %ahi, %blo, %bhi, %clo, %chi;
	mov.b64 	{%alo,%ahi}, %rd27;
	mov.b64 	{%blo,%bhi}, %rd3;
	mov.b64 	{%clo,%chi}, %rd70;
	mad.lo.cc.u32 	%r0, %alo, %blo, %clo;
	madc.hi.cc.u32 	%r1, %alo, %blo, %chi;
	madc.hi.u32 	%r2, %alo, %bhi, 0;
	mad.lo.cc.u32 	%r1, %alo, %bhi, %r1;
	madc.hi.cc.u32 	%r2, %ahi, %blo, %r2;
	madc.hi.u32 	%r3, %ahi, %bhi, 0;
	mad.lo.cc.u32 	%r1, %ahi, %blo, %r1;
	madc.lo.cc.u32 	%r2, %ahi, %bhi, %r2;
	addc.u32 	%r3, %r3, 0;
	mov.b64 	%rd28, {%r0,%r1};
	mov.b64 	%rd70, {%r2,%r3};
	}
	st.local.u64 	[%rd23], %rd28;
	add.s32 	%r44, %r44, 1;
	add.s32 	%r43, %r43, 1;
	add.s32 	%r42, %r42, 1;
	setp.ne.s32 	%p4, %r43, -15;
	mov.u32 	%r45, %r6;
	@%p4 bra 	$L__BB1_3;
$L__BB1_4:
	cvt.s64.s32 	%rd29, %r45;
	cvt.u64.u32 	%rd30, %r4;
	add.s64 	%rd31, %rd30, %rd29;
	shl.b64 	%rd32, %rd31, 3;
	add.s64 	%rd33, %rd1, %rd32;
	st.local.u64 	[%rd33+-120], %rd70;
	and.b32  	%r15, %r2, 63;
	ld.local.u64 	%rd72, [%rd1+16];
	ld.local.u64 	%rd71, [%rd1+24];
	setp.eq.s32 	%p5, %r15, 0;
	@%p5 bra 	$L__BB1_6;
	shl.b64 	%rd34, %rd71, %r15;
	shr.u64 	%rd35, %rd72, 1;
	xor.b32  	%r24, %r15, 63;
	shr.u64 	%rd36, %rd35, %r24;
	or.b64  	%rd71, %rd34, %rd36;
	ld.local.u64 	%rd37, [%rd1+8];
	shl.b64 	%rd38, %rd72, %r15;
	shr.u64 	%rd39, %rd37, 1;
	shr.u64 	%rd40, %rd39, %r24;
	or.b64  	%rd72, %rd38, %rd40;
$L__BB1_6:
	and.b32  	%r25, %r1, -2147483648;
	shr.u64 	%rd41, %rd71, 62;
	cvt.u32.u64 	%r26, %rd41;
	mov.b64 	{%r27, %r28}, %rd71;
	mov.b64 	{%r29, %r30}, %rd72;
	shf.l.wrap.b32 	%r31, %r30, %r27, 2;
	shf.l.wrap.b32 	%r32, %r27, %r28, 2;
	mov.b64 	%rd42, {%r31, %r32};
	shl.b64 	%rd43, %rd72, 2;
	shr.u64 	%rd44, %rd42, 63;
	cvt.u32.u64 	%r33, %rd44;
	add.s32 	%r34, %r33, %r26;
	setp.eq.s32 	%p6, %r25, 0;
	neg.s32 	%r35, %r34;
	selp.b32 	%r46, %r34, %r35, %p6;
	setp.gt.s64 	%p7, %rd42, -1;
	mov.b64 	%rd45, 0;
	{
	.reg .u32 %r0, %r1, %r2, %r3, %a0, %a1, %a2, %a3, %b0, %b1, %b2, %b3;
	mov.b64 	{%a0,%a1}, %rd45;
	mov.b64 	{%a2,%a3}, %rd45;
	mov.b64 	{%b0,%b1}, %rd43;
	mov.b64 	{%b2,%b3}, %rd42;
	sub.cc.u32 	%r0, %a0, %b0;
	subc.cc.u32 	%r1, %a1, %b1;
	subc.cc.u32 	%r2, %a2, %b2;
	subc.u32 	%r3, %a3, %b3;
	mov.b64 	%rd46, {%r0,%r1};
	mov.b64 	%rd47, {%r2,%r3};
	}
	xor.b32  	%r36, %r25, -2147483648;
	selp.b64 	%rd73, %rd42, %rd47, %p7;
	selp.b64 	%rd14, %rd43, %rd46, %p7;
	selp.b32 	%r17, %r25, %r36, %p7;
	clz.b64 	%r37, %rd73;
	cvt.u64.u32 	%rd15, %r37;
	setp.eq.s32 	%p8, %r37, 0;
	@%p8 bra 	$L__BB1_8;
	cvt.u32.u64 	%r38, %rd15;
	and.b32  	%r39, %r38, 63;
	shl.b64 	%rd48, %rd73, %r39;
	shr.u64 	%rd49, %rd14, 1;
	not.b32 	%r40, %r38;
	and.b32  	%r41, %r40, 63;
	shr.u64 	%rd50, %rd49, %r41;
	or.b64  	%rd73, %rd48, %rd50;
$L__BB1_8:
	mov.b64 	%rd51, -3958705157555305931;
	{
	.reg .u32 %r0, %r1, %r2, %r3, %alo, %ahi, %blo, %bhi;
	mov.b64 	{%alo,%ahi}, %rd73;
	mov.b64 	{%blo,%bhi}, %rd51;
	mul.lo.u32 	%r0, %alo, %blo;
	mul.hi.u32 	%r1, %alo, %blo;
	mad.lo.cc.u32 	%r1, %alo, %bhi, %r1;
	madc.hi.u32 	%r2, %alo, %bhi, 0;
	mad.lo.cc.u32 	%r1, %ahi, %blo, %r1;
	madc.hi.cc.u32 	%r2, %ahi, %blo, %r2;
	madc.hi.u32 	%r3, %ahi, %bhi, 0;
	mad.lo.cc.u32 	%r2, %ahi, %bhi, %r2;
	addc.u32 	%r3, %r3, 0;
	mov.b64 	%rd52, {%r0,%r1};
	mov.b64 	%rd53, {%r2,%r3};
	}
	setp.gt.s64 	%p9, %rd53, 0;
	{
	.reg .u32 %r0, %r1, %r2, %r3, %a0, %a1, %a2, %a3, %b0, %b1, %b2, %b3;
	mov.b64 	{%a0,%a1}, %rd52;
	mov.b64 	{%a2,%a3}, %rd53;
	mov.b64 	{%b0,%b1}, %rd52;
	mov.b64 	{%b2,%b3}, %rd53;
	add.cc.u32 	%r0, %a0, %b0;
	addc.cc.u32 	%r1, %a1, %b1;
	addc.cc.u32 	%r2, %a2, %b2;
	addc.u32 	%r3, %a3, %b3;
	mov.b64 	%rd54, {%r0,%r1};
	mov.b64 	%rd55, {%r2,%r3};
	}
	selp.b64 	%rd56, %rd55, %rd53, %p9;
	selp.s64 	%rd57, -1, 0, %p9;
	sub.s64 	%rd58, %rd57, %rd15;
	cvt.u64.u32 	%rd59, %r17;
	shl.b64 	%rd60, %rd59, 32;
	add.s64 	%rd61, %rd56, 1;
	shr.u64 	%rd62, %rd61, 10;
	add.s64 	%rd63, %rd62, 1;
	shr.u64 	%rd64, %rd63, 1;
	shl.b64 	%rd65, %rd58, 52;
	add.s64 	%rd66, %rd65, %rd64;
	add.s64 	%rd67, %rd66, 4602678819172646912;
	or.b64  	%rd68, %rd67, %rd60;
	mov.b64 	%fd4, %rd68;
$L__BB1_9:
	st.param.f64 	[func_retval0], %fd4;
	st.param.b32 	[func_retval0+8], %r46;
	ret;

}


// ===== COMPILED SASS (sm_100) =====

	.target	sm_100

	.elftype	@"ET_EXEC"


//--------------------- .note.nv.tkinfo           --------------------------
	.section	.note.nv.tkinfo,"",@"SHT_NOTE"
	.sectionflags	@"SHF_NOTE_NV_TKINFO"
	.tkinfo
        /*0018*/ 	.word	0x00000002
        /*0030*/ 	.string	""
        /*0030*/ 	.string	"ptxas"
        /*0030*/ 	.string	"Cuda compilation tools, release 13.0, V13.0.88"
        /*0030*/ 	.string	"Build cuda_13.0.r13.0/compiler.36424714_0"
        /*0030*/ 	.string	"-arch sm_100 -m 64 "



//--------------------- .note.nv.cuinfo           --------------------------
	.section	.note.nv.cuinfo,"",@"SHT_NOTE"
	.sectionflags	@"SHF_NOTE_NV_CUINFO"
        /*0018*/ 	.short	0x0002
        /*001a*/ 	.short	0x0064
        /*001c*/ 	.short	0x0082
	.zero		2


//--------------------- .nv.info                  --------------------------
	.section	.nv.info,"",@"SHT_CUDA_INFO"
	.align	4


	//----- nvinfo : EIATTR_REGCOUNT
	.align		4
        /*0000*/ 	.byte	0x04, 0x2f
        /*0002*/ 	.short	(.L_3 - .L_2)
	.align		4
.L_2:
        /*0004*/ 	.word	index@(_Z25haversine_distance_kerneliPKdS0_S0_S0_Pd)
        /*0008*/ 	.word	0x00000020


	//----- nvinfo : EIATTR_FRAME_SIZE
	.align		4
.L_3:
        /*000c*/ 	.byte	0x04, 0x11
        /*000e*/ 	.short	(.L_5 - .L_4)
	.align		4
.L_4:
        /*0010*/ 	.word	index@($_Z25haversine_distance_kerneliPKdS0_S0_S0_Pd$__internal_trig_reduction_slowpathd)
        /*0014*/ 	.word	0x00000028


	//----- nvinfo : EIATTR_FRAME_SIZE
	.align		4
.L_5:
        /*0018*/ 	.byte	0x04, 0x11
        /*001a*/ 	.short	(.L_7 - .L_6)
	.align		4
.L_6:
        /*001c*/ 	.word	index@($__internal_1_$__cuda_sm20_dsqrt_rn_f64_mediumpath_v1)
        /*0020*/ 	.word	0x00000028


	//----- nvinfo : EIATTR_FRAME_SIZE
	.align		4
.L_7:
        /*0024*/ 	.byte	0x04, 0x11
        /*0026*/ 	.short	(.L_9 - .L_8)
	.align		4
.L_8:
        /*0028*/ 	.word	index@($__internal_0_$__cuda_sm20_div_rn_f64_full)
        /*002c*/ 	.word	0x00000028


	//----- nvinfo : EIATTR_FRAME_SIZE
	.align		4
.L_9:
        /*0030*/ 	.byte	0x04, 0x11
        /*0032*/ 	.short	(.L_11 - .L_10)
	.align		4
.L_10:
        /*0034*/ 	.word	index@(_Z25haversine_distance_kerneliPKdS0_S0_S0_Pd)
        /*0038*/ 	.word	0x00000028


	//----- nvinfo : EIATTR_MIN_STACK_SIZE
	.align		4
.L_11:
        /*003c*/ 	.byte	0x04, 0x12
        /*003e*/ 	.short	(.L_13 - .L_12)
	.align		4
.L_12:
        /*0040*/ 	.word	index@(_Z25haversine_distance_kerneliPKdS0_S0_S0_Pd)
        /*0044*/ 	.word	0x00000028
.L_13:


//--------------------- .nv.compat                --------------------------
	.section	.nv.compat,"",@"SHT_CUDA_COMPAT_INFO"
	.align	4
        /*0000*/ 	.byte	0x02, 0x09, 0x00, 0x00, 0x02, 0x02, 0x01, 0x00, 0x02, 0x05, 0x05, 0x00, 0x03, 0x07, 0x01, 0x01
        /*0010*/ 	.byte	0x02, 0x03, 0x00, 0x00, 0x02, 0x06, 0x01, 0x00, 0x04, 0x0b, 0x08, 0x00, 0x01, 0x00, 0x00, 0x00
        /*0020*/ 	.byte	0x00, 0x00, 0x00, 0x00


//--------------------- .nv.info._Z25haversine_distance_kerneliPKdS0_S0_S0_Pd --------------------------
	.section	.nv.info._Z25haversine_distance_kerneliPKdS0_S0_S0_Pd,"",@"SHT_CUDA_INFO"
	.sectionflags	@""
	.align	4


	//----- nvinfo : EIATTR_CUDA_API_VERSION
	.align		4
        /*0000*/ 	.byte	0x04, 0x37
        /*0002*/ 	.short	(.L_15 - .L_14)
.L_14:
        /*0004*/ 	.word	0x00000082


	//----- nvinfo : EIATTR_KPARAM_INFO
	.align		4
.L_15:
        /*0008*/ 	.byte	0x04, 0x17
        /*000a*/ 	.short	(.L_17 - .L_16)
.L_16:
        /*000c*/ 	.word	0x00000000
        /*0010*/ 	.short	0x0005
        /*0012*/ 	.short	0x0028
        /*0014*/ 	.byte	0x00, 0xf5, 0x21, 0x00


	//----- nvinfo : EIATTR_KPARAM_INFO
	.align		4
.L_17:
        /*0018*/ 	.byte	0x04, 0x17
        /*001a*/ 	.short	(.L_19 - .L_18)
.L_18:
        /*001c*/ 	.word	0x00000000
        /*0020*/ 	.short	0x0004
        /*0022*/ 	.short	0x0020
        /*0024*/ 	.byte	0x00, 0xf5, 0x21, 0x00


	//----- nvinfo : EIATTR_KPARAM_INFO
	.align		4
.L_19:
        /*0028*/ 	.byte	0x04, 0x17
        /*002a*/ 	.short	(.L_21 - .L_20)
.L_20:
        /*002c*/ 	.word	0x00000000
        /*0030*/ 	.short	0x0003
        /*0032*/ 	.short	0x0018
        /*0034*/ 	.byte	0x00, 0xf5, 0x21, 0x00


	//----- nvinfo : EIATTR_KPARAM_INFO
	.align		4
.L_21:
        /*0038*/ 	.byte	0x04, 0x17
        /*003a*/ 	.short	(.L_23 - .L_22)
.L_22:
        /*003c*/ 	.word	0x00000000
        /*0040*/ 	.short	0x0002
        /*0042*/ 	.short	0x0010
        /*0044*/ 	.byte	0x00, 0xf5, 0x21, 0x00


	//----- nvinfo : EIATTR_KPARAM_INFO
	.align		4
.L_23:
        /*0048*/ 	.byte	0x04, 0x17
        /*004a*/ 	.short	(.L_25 - .L_24)
.L_24:
        /*004c*/ 	.word	0x00000000
        /*0050*/ 	.short	0x0001
        /*0052*/ 	.short	0x0008
        /*0054*/ 	.byte	0x00, 0xf5, 0x21, 0x00


	//----- nvinfo : EIATTR_KPARAM_INFO
	.align		4
.L_25:
        /*0058*/ 	.byte	0x04, 0x17
        /*005a*/ 	.short	(.L_27 - .L_26)
.L_26:
        /*005c*/ 	.word	0x00000000
        /*0060*/ 	.short	0x0000
        /*0062*/ 	.short	0x0000
        /*0064*/ 	.byte	0x00, 0xf0, 0x11, 0x00


	//----- nvinfo : EIATTR_SPARSE_MMA_MASK
	.align		4
.L_27:
        /*0068*/ 	.byte	0x03, 0x50
        /*006a*/ 	.short	0x0000


	//----- nvinfo : EIATTR_MAXREG_COUNT
	.align		4
        /*006c*/ 	.byte	0x03, 0x1b
        /*006e*/ 	.short	0x00ff


	//----- nvinfo : EIATTR_MERCURY_ISA_VERSION
	.align		4
        /*0070*/ 	.byte	0x03, 0x5f
        /*0072*/ 	.short	0x0101


	//----- nvinfo : EIATTR_VRC_CTA_INIT_COUNT
	.align		4
        /*0074*/ 	.byte	0x02, 0x4a
	.zero		1
	.zero		1


	//----- nvinfo : EIATTR_EXIT_INSTR_OFFSETS
	.align		4
        /*0078*/ 	.byte	0x04, 0x1c
        /*007a*/ 	.short	(.L_29 - .L_28)


	//   ....[0]....
.L_28:
        /*007c*/ 	.word	0x00000080


	//   ....[1]....
        /*0080*/ 	.word	0x00001c10


	//----- nvinfo : EIATTR_CRS_STACK_SIZE
	.align		4
.L_29:
        /*0084*/ 	.byte	0x04, 0x1e
        /*0086*/ 	.short	(.L_31 - .L_30)
.L_30:
        /*0088*/ 	.word	0x00000000


	//----- nvinfo : EIATTR_CBANK_PARAM_SIZE
	.align		4
.L_31:
        /*008c*/ 	.byte	0x03, 0x19
        /*008e*/ 	.short	0x0030


	//----- nvinfo : EIATTR_PARAM_CBANK
	.align		4
        /*0090*/ 	.byte	0x04, 0x0a
        /*0092*/ 	.short	(.L_33 - .L_32)
	.align		4
.L_32:
        /*0094*/ 	.word	index@(.nv.constant0._Z25haversine_distance_kerneliPKdS0_S0_S0_Pd)
        /*0098*/ 	.short	0x0380
        /*009a*/ 	.short	0x0030


	//----- nvinfo : EIATTR_SW_WAR
	.align		4
.L_33:
        /*009c*/ 	.byte	0x04, 0x36
        /*009e*/ 	.short	(.L_35 - .L_34)
.L_34:
        /*00a0*/ 	.word	0x00000008
.L_35:


//--------------------- .nv.callgraph             --------------------------
	.section	.nv.callgraph,"",@"SHT_CUDA_CALLGRAPH"
	.align	4
	.sectionentsize	8
	.align		4
        /*0000*/ 	.word	0x00000000
	.align		4
        /*0004*/ 	.word	0xffffffff
	.align		4
        /*0008*/ 	.word	0x00000000
	.align		4
        /*000c*/ 	.word	0xfffffffe
	.align		4
        /*0010*/ 	.word	0x00000000
	.align		4
        /*0014*/ 	.word	0xfffffffd
	.align		4
        /*0018*/ 	.word	0x00000000
	.align		4
        /*001c*/ 	.word	0xfffffffc


//--------------------- .nv.constant4             --------------------------
	.section	.nv.constant4,"a",@progbits
	.align	8
	.align		8
.nv.constant4:
        /*0000*/ 	.dword	__cudart_i2opi_d
	.align		8
        /*0008*/ 	.dword	__cudart_sin_cos_coeffs


//--------------------- .text._Z25haversine_distance_kerneliPKdS0_S0_S0_Pd --------------------------
	.section	.text._Z25haversine_distance_kerneliPKdS0_S0_S0_Pd,"ax",@progbits
	.align	128
        .global         _Z25haversine_distance_kerneliPKdS0_S0_S0_Pd
        .type           _Z25haversine_distance_kerneliPKdS0_S0_S0_Pd,@function
        .size           _Z25haversine_distance_kerneliPKdS0_S0_S0_Pd,(.L_x_37 - _Z25haversine_distance_kerneliPKdS0_S0_S0_Pd)
        .other          _Z25haversine_distance_kerneliPKdS0_S0_S0_Pd,@"STO_CUDA_ENTRY STV_DEFAULT"
_Z25haversine_distance_kerneliPKdS0_S0_S0_Pd:
.text._Z25haversine_distance_kerneliPKdS0_S0_S0_Pd:
[----:B------:R-:W0:Y:S01]  /*0000*/  LDC R1, c[0x0][0x37c] ;  /* 0x0000df00ff017b82 */ /* 0x000e220000000800 */
[----:B------:R-:W1:Y:S07]  /*0010*/  S2R R3, SR_TID.X ;  /* 0x0000000000037919 */ /* 0x000e6e0000002100 */
[----:B------:R-:W1:Y:S01]  /*0020*/  S2UR UR4, SR_CTAID.X ;  /* 0x00000000000479c3 */ /* 0x000e620000002500 */
[----:B------:R-:W2:Y:S01]  /*0030*/  LDCU UR5, c[0x0][0x380] ;  /* 0x00007000ff0577ac */ /* 0x000ea20008000800 */
[----:B0-----:R-:W-:-:S06]  /*0040*/  VIADD R1, R1, 0xffffffd8 ;  /* 0xffffffd801017836 */ /* 0x001fcc0000000000 */
[----:B------:R-:W1:Y:S02]  /*0050*/  LDC R0, c[0x0][0x360] ;  /* 0x0000d800ff007b82 */ /* 0x000e640000000800 */
[----:B-1----:R-:W-:-:S05]  /*0060*/  IMAD R0, R0, UR4, R3 ;  /* 0x0000000400007c24 */ /* 0x002fca000f8e0203 */
[----:B--2---:R-:W-:-:S13]  /*0070*/  ISETP.GE.AND P0, PT, R0, UR5, PT ;  /* 0x0000000500007c0c */ /* 0x004fda000bf06270 */
[----:B------:R-:W-:Y:S05]  /*0080*/  @P0 EXIT ;  /* 0x000000000000094d */ /* 0x000fea0003800000 */
[----:B------:R-:W0:Y:S01]  /*0090*/  LDC.64 R2, c[0x0][0x3a0] ;  /* 0x0000e800ff027b82 */ /* 0x000e220000000a00 */
[----:B------:R-:W1:Y:S07]  /*00a0*/  LDCU.64 UR4, c[0x0][0x358] ;  /* 0x00006b00ff0477ac */ /* 0x000e6e0008000a00 */
[----:B------:R-:W2:Y:S08]  /*00b0*/  LDC.64 R4, c[0x0][0x390] ;  /* 0x0000e400ff047b82 */ /* 0x000eb00000000a00 */
[----:B------:R-:W3:Y:S01]  /*00c0*/  LDC.64 R10, c[0x0][0x398] ;  /* 0x0000e600ff0a7b82 */ /* 0x000ee20000000a00 */
[----:B0-----:R-:W-:-:S07]  /*00d0*/  IMAD.WIDE R2, R0, 0x8, R2 ;  /* 0x0000000800027825 */ /* 0x001fce00078e0202 */
[----:B------:R-:W0:Y:S01]  /*00e0*/  LDC.64 R12, c[0x0][0x388] ;  /* 0x0000e200ff0c7b82 */ /* 0x000e220000000a00 */
[----:B-1----:R-:W4:Y:S01]  /*00f0*/  LDG.E.64 R2, desc[UR4][R2.64] ;  /* 0x0000000402027981 */ /* 0x002f22000c1e1b00 */
[----:B--2---:R-:W-:-:S05]  /*0100*/  IMAD.WIDE R4, R0, 0x8, R4 ;  /* 0x0000000800047825 */ /* 0x004fca00078e0204 */
[----:B------:R-:W4:Y:S01]  /*0110*/  LDG.E.64 R20, desc[UR4][R4.64] ;  /* 0x0000000404147981 */ /* 0x000f22000c1e1b00 */
[----:B---3--:R-:W-:-:S06]  /*0120*/  IMAD.WIDE R10, R0, 0x8, R10 ;  /* 0x00000008000a7825 */ /* 0x008fcc00078e020a */
[----:B------:R-:W2:Y:S01]  /*0130*/  LDG.E.64 R10, desc[UR4][R10.64] ;  /* 0x000000040a0a7981 */ /* 0x000ea2000c1e1b00 */
[----:B0-----:R-:W-:-:S06]  /*0140*/  IMAD.WIDE R12, R0, 0x8, R12 ;  /* 0x00000008000c7825 */ /* 0x001fcc00078e020c */
[----:B------:R-:W2:Y:S01]  /*0150*/  LDG.E.64 R12, desc[UR4][R12.64] ;  /* 0x000000040c0c7981 */ /* 0x000ea2000c1e1b00 */
[----:B------:R-:W-:Y:S01]  /*0160*/  UMOV UR6, 0xa2529d39 ;  /* 0xa2529d3900067882 */ /* 0x000fe20000000000 */
[----:B------:R-:W-:Y:S01]  /*0170*/  UMOV UR7, 0x3f91df46 ;  /* 0x3f91df4600077882 */ /* 0x000fe20000000000 */
[----:B------:R-:W-:Y:S01]  /*0180*/  BSSY.RECONVERGENT B0, `(.L_x_0) ;  /* 0x0000021000007945 */ /* 0x000fe20003800200 */
[----:B----4-:R-:W-:-:S08]  /*0190*/  DADD R6, R2, -R20 ;  /* 0x0000000002067229 */ /* 0x010fd00000000814 */
[----:B------:R-:W-:-:S08]  /*01a0*/  DMUL R6, R6, UR6 ;  /* 0x0000000606067c28 */ /* 0x000fd00008000000 */
[----:B------:R-:W-:-:S08]  /*01b0*/  DMUL R8, R6, 0.5 ;  /* 0x3fe0000006087828 */ /* 0x000fd00000000000 */
[----:B------:R-:W-:Y:S02]  /*01c0*/  DSETP.NEU.AND P0, PT, |R8|, +INF , PT ;  /* 0x7ff000000800742a */ /* 0x000fe40003f0d200 */
[----:B------:R-:W-:Y:S02]  /*01d0*/  DMUL R6, R2, UR6 ;  /* 0x0000000602067c28 */ /* 0x000fe40008000000 */
[----:B------:R-:W-:Y:S02]  /*01e0*/  DMUL R20, R20, UR6 ;  /* 0x0000000614147c28 */ /* 0x000fe40008000000 */
[----:B--2---:R-:W-:-:S08]  /*01f0*/  DADD R4, R10, -R12 ;  /* 0x000000000a047229 */ /* 0x004fd0000000080c */
[----:B------:R-:W-:Y:S01]  /*0200*/  @!P0 DMUL R2, RZ, R8 ;  /* 0x00000008ff028228 */ /* 0x000fe20000000000 */
[----:B------:R-:W-:Y:S01]  /*0210*/  @!P0 IMAD.MOV.U32 R22, RZ, RZ, RZ ;  /* 0x000000ffff168224 */ /* 0x000fe200078e00ff */
[----:B------:R-:W-:Y:S09]  /*0220*/  @!P0 BRA `(.L_x_1) ;  /* 0x0000000000588947 */ /* 0x000ff20003800000 */
[----:B------:R-:W-:Y:S01]  /*0230*/  UMOV UR6, 0x6dc9c883 ;  /* 0x6dc9c88300067882 */ /* 0x000fe20000000000 */
[----:B------:R-:W-:Y:S01]  /*0240*/  UMOV UR7, 0x3fe45f30 ;  /* 0x3fe45f3000077882 */ /* 0x000fe20000000000 */
[C---:B------:R-:W-:Y:S02]  /*0250*/  DSETP.GE.AND P0, PT, |R8|.reuse, 2.14748364800000000000e+09, PT ;  /* 0x41e000000800742a */ /* 0x040fe40003f06200 */
[----:B------:R-:W-:Y:S01]  /*0260*/  DMUL R22, R8, UR6 ;  /* 0x0000000608167c28 */ /* 0x000fe20008000000 */
[----:B------:R-:W-:Y:S01]  /*0270*/  UMOV UR6, 0x54442d18 ;  /* 0x54442d1800067882 */ /* 0x000fe20000000000 */
[----:B------:R-:W-:-:S08]  /*0280*/  UMOV UR7, 0x3ff921fb ;  /* 0x3ff921fb00077882 */ /* 0x000fd00000000000 */
[----:B------:R-:W0:Y:S08]  /*0290*/  F2I.F64 R22, R22 ;  /* 0x0000001600167311 */ /* 0x000e300000301100 */
[----:B0-----:R-:W0:Y:S02]  /*02a0*/  I2F.F64 R2, R22 ;  /* 0x0000001600027312 */ /* 0x001e240000201c00 */
[----:B0-----:R-:W-:Y:S01]  /*02b0*/  DFMA R10, R2, -UR6, R8 ;  /* 0x80000006020a7c2b */ /* 0x001fe20008000008 */
[----:B------:R-:W-:Y:S01]  /*02c0*/  UMOV UR6, 0x33145c00 ;  /* 0x33145c0000067882 */ /* 0x000fe20000000000 */
[----:B------:R-:W-:-:S06]  /*02d0*/  UMOV UR7, 0x3c91a626 ;  /* 0x3c91a62600077882 */ /* 0x000fcc0000000000 */
[----:B------:R-:W-:Y:S01]  /*02e0*/  DFMA R10, R2, -UR6, R10 ;  /* 0x80000006020a7c2b */ /* 0x000fe2000800000a */
[----:B------:R-:W-:Y:S01]  /*02f0*/  UMOV UR6, 0x252049c0 ;  /* 0x252049c000067882 */ /* 0x000fe20000000000 */
[----:B------:R-:W-:-:S06]  /*0300*/  UMOV UR7, 0x397b839a ;  /* 0x397b839a00077882 */ /* 0x000fcc0000000000 */
[----:B------:R-:W-:Y:S01]  /*0310*/  DFMA R2, R2, -UR6, R10 ;  /* 0x8000000602027c2b */ /* 0x000fe2000800000a */
[----:B------:R-:W-:Y:S10]  /*0320*/  @!P0 BRA `(.L_x_1) ;  /* 0x0000000000188947 */ /* 0x000ff40003800000 */
[----:B------:R-:W-:Y:S01]  /*0330*/  IMAD.MOV.U32 R11, RZ, RZ, R8 ;  /* 0x000000ffff0b7224 */ /* 0x000fe200078e0008 */
[----:B------:R-:W-:-:S07]  /*0340*/  MOV R8, 0x360 ;  /* 0x0000036000087802 */ /* 0x000fce0000000f00 */
[----:B------:R-:W-:Y:S05]  /*0350*/  CALL.REL.NOINC `($_Z25haversine_distance_kerneliPKdS0_S0_S0_Pd$__internal_trig_reduction_slowpathd) ;  /* 0x00000020004c7944 */ /* 0x000fea0003c00000 */
[----:B------:R-:W-:Y:S02]  /*0360*/  IMAD.MOV.U32 R22, RZ, RZ, R16 ;  /* 0x000000ffff167224 */ /* 0x000fe400078e0010 */
[----:B------:R-:W-:Y:S02]  /*0370*/  IMAD.MOV.U32 R2, RZ, RZ, R18 ;  /* 0x000000ffff027224 */ /* 0x000fe400078e0012 */
[----:B------:R-:W-:-:S07]  /*0380*/  IMAD.MOV.U32 R3, RZ, RZ, R19 ;  /* 0x000000ffff037224 */ /* 0x000fce00078e0013 */
.L_x_1:
[----:B------:R-:W-:Y:S05]  /*0390*/  BSYNC.RECONVERGENT B0 ;  /* 0x0000000000007941 */ /* 0x000fea0003800200 */
.L_x_0:
[----:B------:R-:W0:Y:S01]  /*03a0*/  LDCU.64 UR6, c[0x4][0x8] ;  /* 0x01000100ff0677ac */ /* 0x000e220008000a00 */
[----:B------:R-:W-:-:S05]  /*03b0*/  IMAD.SHL.U32 R8, R22, 0x40, RZ ;  /* 0x0000004016087824 */ /* 0x000fca00078e00ff */
[----:B------:R-:W-:-:S04]  /*03c0*/  LOP3.LUT R8, R8, 0x40, RZ, 0xc0, !PT ;  /* 0x0000004008087812 */ /* 0x000fc800078ec0ff */
[----:B0-----:R-:W-:-:S05]  /*03d0*/  IADD3 R28, P0, PT, R8, UR6, RZ ;  /* 0x00000006081c7c10 */ /* 0x001fca000ff1e0ff */
[----:B------:R-:W-:-:S05]  /*03e0*/  IMAD.X R29, RZ, RZ, UR7, P0 ;  /* 0x00000007ff1d7e24 */ /* 0x000fca00080e06ff */
[----:B------:R-:W2:Y:S04]  /*03f0*/  LDG.E.128.CONSTANT R8, desc[UR4][R28.64] ;  /* 0x000000041c087981 */ /* 0x000ea8000c1e9d00 */
[----:B------:R-:W3:Y:S04]  /*0400*/  LDG.E.128.CONSTANT R12, desc[UR4][R28.64+0x10] ;  /* 0x000010041c0c7981 */ /* 0x000ee8000c1e9d00 */
[----:B------:R-:W4:Y:S01]  /*0410*/  LDG.E.128.CONSTANT R16, desc[UR4][R28.64+0x20] ;  /* 0x000020041c107981 */ /* 0x000f22000c1e9d00 */
[----:B------:R-:W-:Y:S01]  /*0420*/  LOP3.LUT R23, R22, 0x1, RZ, 0xc0, !PT ;  /* 0x0000000116177812 */ /* 0x000fe200078ec0ff */
[----:B------:R-:W-:Y:S01]  /*0430*/  IMAD.MOV.U32 R26, RZ, RZ, 0x20fd8164 ;  /* 0x20fd8164ff1a7424 */ /* 0x000fe200078e00ff */
[----:B------:R-:W-:Y:S01]  /*0440*/  DMUL R24, R2, R2 ;  /* 0x0000000202187228 */ /* 0x000fe20000000000 */
[----:B------:R-:W-:Y:S01]  /*0450*/  BSSY.RECONVERGENT B0, `(.L_x_2) ;  /* 0x0000031000007945 */ /* 0x000fe20003800200 */
[----:B------:R-:W-:Y:S01]  /*0460*/  ISETP.NE.U32.AND P0, PT, R23, 0x1, PT ;  /* 0x000000011700780c */ /* 0x000fe20003f05070 */
[----:B------:R-:W-:Y:S01]  /*0470*/  IMAD.MOV.U32 R23, RZ, RZ, 0x3da8ff83 ;  /* 0x3da8ff83ff177424 */ /* 0x000fe200078e00ff */
[----:B------:R-:W-:-:S02]  /*0480*/  DSETP.NEU.AND P1, PT, |R20|, +INF , PT ;  /* 0x7ff000001400742a */ /* 0x000fc40003f2d200 */
[----:B------:R-:W-:Y:S02]  /*0490*/  FSEL R26, R26, -8.06006814911005101289e+34, !P0 ;  /* 0xf9785eba1a1a7808 */ /* 0x000fe40004000000 */
[----:B------:R-:W-:-:S06]  /*04a0*/  FSEL R27, -R23, 0.11223486810922622681, !P0 ;  /* 0x3de5db65171b7808 */ /* 0x000fcc0004000100 */
[----:B--2---:R-:W-:-:S08]  /*04b0*/  DFMA R8, R24, R26, R8 ;  /* 0x0000001a1808722b */ /* 0x004fd00000000008 */
[----:B------:R-:W-:-:S08]  /*04c0*/  DFMA R8, R24, R8, R10 ;  /* 0x000000081808722b */ /* 0x000fd0000000000a */
[----:B---3--:R-:W-:-:S08]  /*04d0*/  DFMA R8, R24, R8, R12 ;  /* 0x000000081808722b */ /* 0x008fd0000000000c */
[----:B------:R-:W-:-:S08]  /*04e0*/  DFMA R8, R24, R8, R14 ;  /* 0x000000081808722b */ /* 0x000fd0000000000e */
[----:B----4-:R-:W-:-:S08]  /*04f0*/  DFMA R8, R24, R8, R16 ;  /* 0x000000081808722b */ /* 0x010fd00000000010 */
[----:B------:R-:W-:-:S08]  /*0500*/  DFMA R8, R24, R8, R18 ;  /* 0x000000081808722b */ /* 0x000fd00000000012 */
[----:B------:R-:W-:Y:S02]  /*0510*/  DFMA R2, R8, R2, R2 ;  /* 0x000000020802722b */ /* 0x000fe40000000002 */
[----:B------:R-:W-:Y:S01]  /*0520*/  DFMA R8, R24, R8, 1 ;  /* 0x3ff000001808742b */ /* 0x000fe20000000008 */
[----:B------:R-:W-:-:S09]  /*0530*/  @!P1 IMAD.MOV.U32 R24, RZ, RZ, 0x1 ;  /* 0x00000001ff189424 */ /* 0x000fd200078e00ff */
[----:B------:R-:W-:Y:S02]  /*0540*/  FSEL R8, R8, R2, !P0 ;  /* 0x0000000208087208 */ /* 0x000fe40004000000 */
[----:B------:R-:W-:Y:S02]  /*0550*/  FSEL R9, R9, R3, !P0 ;  /* 0x0000000309097208 */ /* 0x000fe40004000000 */
[----:B------:R-:W-:Y:S01]  /*0560*/  LOP3.LUT P0, RZ, R22, 0x2, RZ, 0xc0, !PT ;  /* 0x0000000216ff7812 */ /* 0x000fe2000780c0ff */
[----:B------:R-:W-:-:S03]  /*0570*/  @!P1 DMUL R22, RZ, R20 ;  /* 0x00000014ff169228 */ /* 0x000fc60000000000 */
[----:B------:R-:W-:-:S10]  /*0580*/  DADD R2, RZ, -R8 ;  /* 0x00000000ff027229 */ /* 0x000fd40000000808 */
[----:B------:R-:W-:Y:S02]  /*0590*/  FSEL R2, R8, R2, !P0 ;  /* 0x0000000208027208 */ /* 0x000fe40004000000 */
[----:B------:R-:W-:Y:S01]  /*05a0*/  FSEL R3, R9, R3, !P0 ;  /* 0x0000000309037208 */ /* 0x000fe20004000000 */
[----:B------:R-:W-:Y:S06]  /*05b0*/  @!P1 BRA `(.L_x_3) ;  /* 0x0000000000689947 */ /* 0x000fec0003800000 */
[----:B------:R-:W-:Y:S01]  /*05c0*/  UMOV UR6, 0x6dc9c883 ;  /* 0x6dc9c88300067882 */ /* 0x000fe20000000000 */
[----:B------:R-:W-:Y:S01]  /*05d0*/  UMOV UR7, 0x3fe45f30 ;  /* 0x3fe45f3000077882 */ /* 0x000fe20000000000 */
[C---:B------:R-:W-:Y:S01]  /*05e0*/  DSETP.GE.AND P0, PT, |R20|.reuse, 2.14748364800000000000e+09, PT ;  /* 0x41e000001400742a */ /* 0x040fe20003f06200 */
[----:B------:R-:W-:Y:S01]  /*05f0*/  BSSY.RECONVERGENT B1, `(.L_x_4) ;  /* 0x0000015000017945 */ /* 0x000fe20003800200 */
        /* <DEDUP_REMOVED lines=14> */
[----:B------:R-:W-:Y:S01]  /*06e0*/  MOV R8, 0x710 ;  /* 0x0000071000087802 */ /* 0x000fe20000000f00 */
[----:B------:R-:W-:-:S07]  /*06f0*/  IMAD.MOV.U32 R9, RZ, RZ, R21 ;  /* 0x000000ffff097224 */ /* 0x000fce00078e0015 */
[----:B------:R-:W-:Y:S05]  /*0700*/  CALL.REL.NOINC `($_Z25haversine_distance_kerneliPKdS0_S0_S0_Pd$__internal_trig_reduction_slowpathd) ;  /* 0x0000001c00607944 */ /* 0x000fea0003c00000 */
[----:B------:R-:W-:Y:S02]  /*0710*/  IMAD.MOV.U32 R8, RZ, RZ, R16 ;  /* 0x000000ffff087224 */ /* 0x000fe400078e0010 */
[----:B------:R-:W-:Y:S02]  /*0720*/  IMAD.MOV.U32 R22, RZ, RZ, R18 ;  /* 0x000000ffff167224 */ /* 0x000fe400078e0012 */
[----:B------:R-:W-:-:S07]  /*0730*/  IMAD.MOV.U32 R23, RZ, RZ, R19 ;  /* 0x000000ffff177224 */ /* 0x000fce00078e0013 */
.L_x_5:
[----:B------:R-:W-:Y:S05]  /*0740*/  BSYNC.RECONVERGENT B1 ;  /* 0x0000000000017941 */ /* 0x000fea0003800200 */
.L_x_4:
[----:B------:R-:W-:-:S07]  /*0750*/  VIADD R24, R8, 0x1 ;  /* 0x0000000108187836 */ /* 0x000fce0000000000 */
.L_x_3:
[----:B------:R-:W-:Y:S05]  /*0760*/  BSYNC.RECONVERGENT B0 ;  /* 0x0000000000007941 */ /* 0x000fea0003800200 */
.L_x_2:
        /* <DEDUP_REMOVED lines=10> */
[----:B------:R-:W-:Y:S01]  /*0810*/  DSETP.NEU.AND P1, PT, |R6|, +INF , PT ;  /* 0x7ff000000600742a */ /* 0x000fe20003f2d200 */
[----:B------:R-:W-:Y:S01]  /*0820*/  BSSY.RECONVERGENT B0, `(.L_x_6) ;  /* 0x0000031000007945 */ /* 0x000fe20003800200 */
[----:B------:R-:W-:Y:S01]  /*0830*/  ISETP.NE.U32.AND P0, PT, R20, 0x1, PT ;  /* 0x000000011400780c */ /* 0x000fe20003f05070 */
[----:B------:R-:W-:-:S03]  /*0840*/  IMAD.MOV.U32 R20, RZ, RZ, 0x3da8ff83 ;  /* 0x3da8ff83ff147424 */ /* 0x000fc600078e00ff */
[----:B------:R-:W-:Y:S02]  /*0850*/  FSEL R26, R26, -8.06006814911005101289e+34, !P0 ;  /* 0xf9785eba1a1a7808 */ /* 0x000fe40004000000 */
[----:B------:R-:W-:Y:S01]  /*0860*/  FSEL R27, -R20, 0.11223486810922622681, !P0 ;  /* 0x3de5db65141b7808 */ /* 0x000fe20004000100 */
[----:B------:R-:W-:-:S08]  /*0870*/  DMUL R20, R22, R22 ;  /* 0x0000001616147228 */ /* 0x000fd00000000000 */
[----:B--2---:R-:W-:-:S08]  /*0880*/  DFMA R8, R20, R26, R8 ;  /* 0x0000001a1408722b */ /* 0x004fd00000000008 */
[----:B------:R-:W-:-:S08]  /*0890*/  DFMA R8, R20, R8, R10 ;  /* 0x000000081408722b */ /* 0x000fd0000000000a */
[----:B---3--:R-:W-:-:S08]  /*08a0*/  DFMA R8, R20, R8, R12 ;  /* 0x000000081408722b */ /* 0x008fd0000000000c */
[----:B------:R-:W-:-:S08]  /*08b0*/  DFMA R8, R20, R8, R14 ;  /* 0x000000081408722b */ /* 0x000fd0000000000e */
[----:B----4-:R-:W-:-:S08]  /*08c0*/  DFMA R8, R20, R8, R16 ;  /* 0x000000081408722b */ /* 0x010fd00000000010 */
[----:B------:R-:W-:-:S08]  /*08d0*/  DFMA R8, R20, R8, R18 ;  /* 0x000000081408722b */ /* 0x000fd00000000012 */
[----:B------:R-:W-:Y:S02]  /*08e0*/  DFMA R22, R8, R22, R22 ;  /* 0x000000160816722b */ /* 0x000fe40000000016 */
[----:B------:R-:W-:-:S10]  /*08f0*/  DFMA R8, R20, R8, 1 ;  /* 0x3ff000001408742b */ /* 0x000fd40000000008 */
[----:B------:R-:W-:Y:S01]  /*0900*/  FSEL R10, R8, R22, !P0 ;  /* 0x00000016080a7208 */ /* 0x000fe20004000000 */
[----:B------:R-:W-:Y:S01]  /*0910*/  @!P1 IMAD.MOV.U32 R22, RZ, RZ, 0x1 ;  /* 0x00000001ff169424 */ /* 0x000fe200078e00ff */
        /* <DEDUP_REMOVED lines=31> */
.L_x_9:
[----:B------:R-:W-:Y:S05]  /*0b10*/  BSYNC.RECONVERGENT B1 ;  /* 0x0000000000017941 */ /* 0x000fea0003800200 */
.L_x_8:
[----:B------:R-:W-:-:S07]  /*0b20*/  VIADD R22, R8, 0x1 ;  /* 0x0000000108167836 */ /* 0x000fce0000000000 */
.L_x_7:
[----:B------:R-:W-:Y:S05]  /*0b30*/  BSYNC.RECONVERGENT B0 ;  /* 0x0000000000007941 */ /* 0x000fea0003800200 */
.L_x_6:
        /* <DEDUP_REMOVED lines=10> */
[----:B------:R-:W-:Y:S01]  /*0be0*/  UMOV UR6, 0xa2529d39 ;  /* 0xa2529d3900067882 */ /* 0x000fe20000000000 */
[----:B------:R-:W-:Y:S01]  /*0bf0*/  UMOV UR7, 0x3f91df46 ;  /* 0x3f91df4600077882 */ /* 0x000fe20000000000 */
[----:B------:R-:W-:Y:S01]  /*0c00*/  ISETP.NE.U32.AND P0, PT, R6, 0x1, PT ;  /* 0x000000010600780c */ /* 0x000fe20003f05070 */
[----:B------:R-:W-:Y:S01]  /*0c10*/  IMAD.MOV.U32 R6, RZ, RZ, 0x3da8ff83 ;  /* 0x3da8ff83ff067424 */ /* 0x000fe200078e00ff */
[----:B------:R-:W-:Y:S01]  /*0c20*/  DMUL R4, R4, UR6 ;  /* 0x0000000604047c28 */ /* 0x000fe20008000000 */
[----:B------:R-:W-:Y:S01]  /*0c30*/  BSSY.RECONVERGENT B0, `(.L_x_10) ;  /* 0x000002b000007945 */ /* 0x000fe20003800200 */
[----:B------:R-:W-:-:S02]  /*0c40*/  FSEL R26, R26, -8.06006814911005101289e+34, !P0 ;  /* 0xf9785eba1a1a7808 */ /* 0x000fc40004000000 */
        /* <DEDUP_REMOVED lines=9> */
[----:B------:R-:W-:Y:S02]  /*0ce0*/  DFMA R6, R6, R8, 1 ;  /* 0x3ff000000606742b */ /* 0x000fe40000000008 */
[----:B------:R-:W-:-:S08]  /*0cf0*/  DMUL R8, R4, 0.5 ;  /* 0x3fe0000004087828 */ /* 0x000fd00000000000 */
[----:B------:R-:W-:Y:S01]  /*0d00*/  FSEL R6, R6, R24, !P0 ;  /* 0x0000001806067208 */ /* 0x000fe20004000000 */
[----:B------:R-:W-:Y:S01]  /*0d10*/  DSETP.NEU.AND P1, PT, |R8|, +INF , PT ;  /* 0x7ff000000800742a */ /* 0x000fe20003f2d200 */
[----:B------:R-:W-:Y:S02]  /*0d20*/  FSEL R7, R7, R25, !P0 ;  /* 0x0000001907077208 */ /* 0x000fe40004000000 */
[----:B------:R-:W-:-:S04]  /*0d30*/  LOP3.LUT P0, RZ, R22, 0x2, RZ, 0xc0, !PT ;  /* 0x0000000216ff7812 */ /* 0x000fc8000780c0ff */
[----:B------:R-:W-:-:S07]  /*0d40*/  DADD R4, RZ, -R6 ;  /* 0x00000000ff047229 */ /* 0x000fce0000000806 */
[----:B------:R-:W-:Y:S01]  /*0d50*/  @!P1 DMUL R18, RZ, R8 ;  /* 0x00000008ff129228 */ /* 0x000fe20000000000 */
[----:B------:R-:W-:Y:S02]  /*0d60*/  @!P1 IMAD.MOV.U32 R16, RZ, RZ, RZ ;  /* 0x000000ffff109224 */ /* 0x000fe400078e00ff */
[----:B------:R-:W-:Y:S02]  /*0d70*/  FSEL R4, R6, R4, !P0 ;  /* 0x0000000406047208 */ /* 0x000fe40004000000 */
[----:B------:R-:W-:-:S06]  /*0d80*/  FSEL R5, R7, R5, !P0 ;  /* 0x0000000507057208 */ /* 0x000fcc0004000000 */
[----:B------:R-:W-:Y:S01]  /*0d90*/  DMUL R20, R20, R4 ;  /* 0x0000000414147228 */ /* 0x000fe20000000000 */
[----:B------:R-:W-:Y:S10]  /*0da0*/  @!P1 BRA `(.L_x_11) ;  /* 0x00000000004c9947 */ /* 0x000ff40003800000 */
        /* <DEDUP_REMOVED lines=19> */
.L_x_11:
[----:B------:R-:W-:Y:S05]  /*0ee0*/  BSYNC.RECONVERGENT B0 ;  /* 0x0000000000007941 */ /* 0x000fea0003800200 */
.L_x_10:
        /* <DEDUP_REMOVED lines=13> */
[----:B------:R-:W-:-:S03]  /*0fc0*/  IMAD.MOV.U32 R17, RZ, RZ, 0x3da8ff83 ;  /* 0x3da8ff83ff117424 */ /* 0x000fc600078e00ff */
[----:B------:R-:W-:Y:S02]  /*0fd0*/  FSEL R26, R26, -8.06006814911005101289e+34, !P0 ;  /* 0xf9785eba1a1a7808 */ /* 0x000fe40004000000 */
[----:B------:R-:W-:-:S06]  /*0fe0*/  FSEL R27, -R17, 0.11223486810922622681, !P0 ;  /* 0x3de5db65111b7808 */ /* 0x000fcc0004000100 */
[----:B--2---:R-:W-:-:S08]  /*0ff0*/  DFMA R4, R22, R26, R4 ;  /* 0x0000001a1604722b */ /* 0x004fd00000000004 */
[----:B------:R-:W-:-:S08]  /*1000*/  DFMA R4, R22, R4, R6 ;  /* 0x000000041604722b */ /* 0x000fd00000000006 */
[----:B---3--:R-:W-:Y:S01]  /*1010*/  DFMA R4, R22, R4, R8 ;  /* 0x000000041604722b */ /* 0x008fe20000000008 */
[----:B------:R-:W-:Y:S02]  /*1020*/  IMAD.MOV.U32 R8, RZ, RZ, 0x0 ;  /* 0x00000000ff087424 */ /* 0x000fe400078e00ff */
[----:B------:R-:W-:-:S05]  /*1030*/  IMAD.MOV.U32 R9, RZ, RZ, 0x3fd80000 ;  /* 0x3fd80000ff097424 */ /* 0x000fca00078e00ff */
[----:B------:R-:W-:-:S08]  /*1040*/  DFMA R4, R22, R4, R10 ;  /* 0x000000041604722b */ /* 0x000fd0000000000a */
[----:B----4-:R-:W-:-:S08]  /*1050*/  DFMA R4, R22, R4, R12 ;  /* 0x000000041604722b */ /* 0x010fd0000000000c */
[----:B------:R-:W-:-:S08]  /*1060*/  DFMA R4, R22, R4, R14 ;  /* 0x000000041604722b */ /* 0x000fd0000000000e */
[----:B------:R-:W-:Y:S02]  /*1070*/  DFMA R18, R4, R18, R18 ;  /* 0x000000120412722b */ /* 0x000fe40000000012 */
[----:B------:R-:W-:-:S10]  /*1080*/  DFMA R4, R22, R4, 1 ;  /* 0x3ff000001604742b */ /* 0x000fd40000000004 */
[----:B------:R-:W-:Y:S02]  /*1090*/  FSEL R6, R4, R18, !P0 ;  /* 0x0000001204067208 */ /* 0x000fe40004000000 */
[----:B------:R-:W-:Y:S02]  /*10a0*/  FSEL R7, R5, R19, !P0 ;  /* 0x0000001305077208 */ /* 0x000fe40004000000 */
[----:B------:R-:W-:-:S04]  /*10b0*/  LOP3.LUT P0, RZ, R16, 0x2, RZ, 0xc0, !PT ;  /* 0x0000000210ff7812 */ /* 0x000fc8000780c0ff */
[----:B------:R-:W-:-:S10]  /*10c0*/  DADD R4, RZ, -R6 ;  /* 0x00000000ff047229 */ /* 0x000fd40000000806 */
[----:B------:R-:W-:Y:S02]  /*10d0*/  FSEL R4, R6, R4, !P0 ;  /* 0x0000000406047208 */ /* 0x000fe40004000000 */
[----:B------:R-:W-:-:S06]  /*10e0*/  FSEL R5, R7, R5, !P0 ;  /* 0x0000000507057208 */ /* 0x000fcc0004000000 */
[----:B------:R-:W-:-:S08]  /*10f0*/  DMUL R20, R20, R4 ;  /* 0x0000000414147228 */ /* 0x000fd00000000000 */
[----:B------:R-:W-:-:S08]  /*1100*/  DMUL R20, R4, R20 ;  /* 0x0000001404147228 */ /* 0x000fd00000000000 */
[----:B------:R-:W-:-:S06]  /*1110*/  DFMA R2, R2, R2, R20 ;  /* 0x000000020202722b */ /* 0x000fcc0000000014 */
[----:B------:R-:W0:Y:S04]  /*1120*/  MUFU.RSQ64H R7, R3 ;  /* 0x0000000300077308 */ /* 0x000e280000001c00 */
[----:B------:R-:W-:-:S05]  /*1130*/  VIADD R6, R3, 0xfcb00000 ;  /* 0xfcb0000003067836 */ /* 0x000fca0000000000 */
[----:B------:R-:W-:Y:S01]  /*1140*/  ISETP.GE.U32.AND P0, PT, R6, 0x7ca00000, PT ;  /* 0x7ca000000600780c */ /* 0x000fe20003f06070 */
[----:B0-----:R-:W-:-:S08]  /*1150*/  DMUL R4, R6, R6 ;  /* 0x0000000606047228 */ /* 0x001fd00000000000 */
[----:B------:R-:W-:-:S08]  /*1160*/  DFMA R4, R2, -R4, 1 ;  /* 0x3ff000000204742b */ /* 0x000fd00000000804 */
[----:B------:R-:W-:Y:S02]  /*1170*/  DFMA R8, R4, R8, 0.5 ;  /* 0x3fe000000408742b */ /* 0x000fe40000000008 */
[----:B------:R-:W-:-:S08]  /*1180*/  DMUL R4, R6, R4 ;  /* 0x0000000406047228 */ /* 0x000fd00000000000 */
[----:B------:R-:W-:-:S08]  /*1190*/  DFMA R10, R8, R4, R6 ;  /* 0x00000004080a722b */ /* 0x000fd00000000006 */
[----:B------:R-:W-:Y:S02]  /*11a0*/  DMUL R14, R2, R10 ;  /* 0x0000000a020e7228 */ /* 0x000fe40000000000 */
[----:B------:R-:W-:Y:S02]  /*11b0*/  VIADD R9, R11, 0xfff00000 ;  /* 0xfff000000b097836 */ /* 0x000fe40000000000 */
[----:B------:R-:W-:-:S04]  /*11c0*/  IMAD.MOV.U32 R8, RZ, RZ, R10 ;  /* 0x000000ffff087224 */ /* 0x000fc800078e000a */
[----:B------:R-:W-:-:S08]  /*11d0*/  DFMA R12, R14, -R14, R2 ;  /* 0x8000000e0e0c722b */ /* 0x000fd00000000002 */
[----:B------:R-:W-:Y:S01]  /*11e0*/  DFMA R4, R12, R8, R14 ;  /* 0x000000080c04722b */ /* 0x000fe2000000000e */
[----:B------:R-:W-:Y:S10]  /*11f0*/  @!P0 BRA `(.L_x_13) ;  /* 0x00000000002c8947 */ /* 0x000ff40003800000 */
[----:B------:R-:W-:Y:S02]  /*1200*/  IMAD.MOV.U32 R17, RZ, RZ, R13 ;  /* 0x000000ffff117224 */ /* 0x000fe400078e000d */
[----:B------:R-:W-:Y:S02]  /*1210*/  IMAD.MOV.U32 R8, RZ, RZ, R10 ;  /* 0x000000ffff087224 */ /* 0x000fe400078e000a */
[----:B------:R-:W-:Y:S01]  /*1220*/  IMAD.MOV.U32 R13, RZ, RZ, R6 ;  /* 0x000000ffff0d7224 */ /* 0x000fe200078e0006 */
[----:B------:R-:W-:Y:S01]  /*1230*/  MOV R6, 0x1290 ;  /* 0x0000129000067802 */ /* 0x000fe20000000f00 */
[----:B------:R-:W-:Y:S02]  /*1240*/  IMAD.MOV.U32 R10, RZ, RZ, R14 ;  /* 0x000000ffff0a7224 */ /* 0x000fe400078e000e */
[----:B------:R-:W-:Y:S02]  /*1250*/  IMAD.MOV.U32 R19, RZ, RZ, R15 ;  /* 0x000000ffff137224 */ /* 0x000fe400078e000f */
[----:B------:R-:W-:-:S02]  /*1260*/  IMAD.MOV.U32 R7, RZ, RZ, R2 ;  /* 0x000000ffff077224 */ /* 0x000fc400078e0002 */
[----:B------:R-:W-:-:S07]  /*1270*/  IMAD.MOV.U32 R11, RZ, RZ, R3 ;  /* 0x000000ffff0b7224 */ /* 0x000fce00078e0003 */
[----:B------:R-:W-:Y:S05]  /*1280*/  CALL.REL.NOINC `($__internal_1_$__cuda_sm20_dsqrt_rn_f64_mediumpath_v1) ;  /* 0x0000000c00d47944 */ /* 0x000fea0003c00000 */
[----:B------:R-:W-:Y:S02]  /*1290*/  IMAD.MOV.U32 R4, RZ, RZ, R8 ;  /* 0x000000ffff047224 */ /* 0x000fe400078e0008 */
[----:B------:R-:W-:-:S07]  /*12a0*/  IMAD.MOV.U32 R5, RZ, RZ, R9 ;  /* 0x000000ffff057224 */ /* 0x000fce00078e0009 */
.L_x_13:
[----:B------:R-:W-:Y:S05]  /*12b0*/  BSYNC.RECONVERGENT B0 ;  /* 0x0000000000007941 */ /* 0x000fea0003800200 */
.L_x_12:
[----:B------:R-:W-:Y:S01]  /*12c0*/  DADD R10, -R2, 1 ;  /* 0x3ff00000020a7429 */ /* 0x000fe20000000100 */
[----:B------:R-:W-:Y:S01]  /*12d0*/  IMAD.MOV.U32 R8, RZ, RZ, 0x0 ;  /* 0x00000000ff087424 */ /* 0x000fe200078e00ff */
[----:B------:R-:W-:Y:S01]  /*12e0*/  BSSY.RECONVERGENT B0, `(.L_x_14) ;  /* 0x000001a000007945 */ /* 0x000fe20003800200 */
[----:B------:R-:W-:-:S03]  /*12f0*/  IMAD.MOV.U32 R9, RZ, RZ, 0x3fd80000 ;  /* 0x3fd80000ff097424 */ /* 0x000fc600078e00ff */
        /* <DEDUP_REMOVED lines=14> */
[----:B------:R-:W-:Y:S01]  /*13e0*/  IMAD.MOV.U32 R8, RZ, RZ, R12 ;  /* 0x000000ffff087224 */ /* 0x000fe200078e000c */
[----:B------:R-:W-:Y:S01]  /*13f0*/  MOV R6, 0x1460 ;  /* 0x0000146000067802 */ /* 0x000fe20000000f00 */
[----:B------:R-:W-:Y:S02]  /*1400*/  IMAD.MOV.U32 R7, RZ, RZ, R10 ;  /* 0x000000ffff077224 */ /* 0x000fe400078e000a */
[----:B------:R-:W-:Y:S02]  /*1410*/  IMAD.MOV.U32 R12, RZ, RZ, R16 ;  /* 0x000000ffff0c7224 */ /* 0x000fe400078e0010 */
[----:B------:R-:W-:Y:S02]  /*1420*/  IMAD.MOV.U32 R10, RZ, RZ, R14 ;  /* 0x000000ffff0a7224 */ /* 0x000fe400078e000e */
[----:B------:R-:W-:Y:S02]  /*1430*/  IMAD.MOV.U32 R19, RZ, RZ, R15 ;  /* 0x000000ffff137224 */ /* 0x000fe400078e000f */
[----:B------:R-:W-:-:S07]  /*1440*/  IMAD.MOV.U32 R13, RZ, RZ, R2 ;  /* 0x000000ffff0d7224 */ /* 0x000fce00078e0002 */
[----:B------:R-:W-:Y:S05]  /*1450*/  CALL.REL.NOINC `($__internal_1_$__cuda_sm20_dsqrt_rn_f64_mediumpath_v1) ;  /* 0x0000000c00607944 */ /* 0x000fea0003c00000 */
[----:B------:R-:W-:Y:S02]  /*1460*/  IMAD.MOV.U32 R6, RZ, RZ, R8 ;  /* 0x000000ffff067224 */ /* 0x000fe400078e0008 */
[----:B------:R-:W-:-:S07]  /*1470*/  IMAD.MOV.U32 R7, RZ, RZ, R9 ;  /* 0x000000ffff077224 */ /* 0x000fce00078e0009 */
.L_x_15:
[----:B------:R-:W-:Y:S05]  /*1480*/  BSYNC.RECONVERGENT B0 ;  /* 0x0000000000007941 */ /* 0x000fea0003800200 */
.L_x_14:
[----:B------:R-:W-:Y:S01]  /*1490*/  DADD R12, -RZ, |R4| ;  /* 0x00000000ff0c7229 */ /* 0x000fe20000000504 */
[----:B------:R-:W-:Y:S01]  /*14a0*/  IMAD.MOV.U32 R2, RZ, RZ, 0x1 ;  /* 0x00000001ff027424 */ /* 0x000fe200078e00ff */
[--C-:B------:R-:W-:Y:S01]  /*14b0*/  DADD R14, -RZ, |R6|.reuse ;  /* 0x00000000ff0e7229 */ /* 0x100fe20000000506 */
[----:B------:R-:W-:Y:S01]  /*14c0*/  BSSY.RECONVERGENT B0, `(.L_x_16) ;  /* 0x0000015000007945 */ /* 0x000fe20003800200 */
[----:B------:R-:W-:-:S08]  /*14d0*/  DSETP.GT.AND P1, PT, |R4|, |R6|, PT ;  /* 0x400000060400722a */ /* 0x000fd00003f24200 */
[----:B------:R-:W-:Y:S02]  /*14e0*/  FSEL R9, R13, R15, P1 ;  /* 0x0000000f0d097208 */ /* 0x000fe40000800000 */
[----:B------:R-:W-:Y:S02]  /*14f0*/  FSEL R8, R12, R14, P1 ;  /* 0x0000000e0c087208 */ /* 0x000fe40000800000 */
[----:B------:R-:W0:Y:S04]  /*1500*/  MUFU.RCP64H R3, R9 ;  /* 0x0000000900037308 */ /* 0x000e280000001800 */
[----:B0-----:R-:W-:-:S08]  /*1510*/  DFMA R10, -R8, R2, 1 ;  /* 0x3ff00000080a742b */ /* 0x001fd00000000102 */
[----:B------:R-:W-:-:S08]  /*1520*/  DFMA R10, R10, R10, R10 ;  /* 0x0000000a0a0a722b */ /* 0x000fd0000000000a */
[----:B------:R-:W-:-:S08]  /*1530*/  DFMA R10, R2, R10, R2 ;  /* 0x0000000a020a722b */ /* 0x000fd00000000002 */
[----:B------:R-:W-:-:S08]  /*1540*/  DFMA R2, -R8, R10, 1 ;  /* 0x3ff000000802742b */ /* 0x000fd0000000010a */
[----:B------:R-:W-:Y:S01]  /*1550*/  DFMA R2, R10, R2, R10 ;  /* 0x000000020a02722b */ /* 0x000fe2000000000a */
[----:B------:R-:W-:Y:S02]  /*1560*/  FSEL R10, R14, R12, P1 ;  /* 0x0000000c0e0a7208 */ /* 0x000fe40000800000 */
[----:B------:R-:W-:-:S04]  /*1570*/  FSEL R11, R15, R13, P1 ;  /* 0x0000000d0f0b7208 */ /* 0x000fc80000800000 */
[----:B------:R-:W-:Y:S02]  /*1580*/  FSETP.GEU.AND P2, PT, |R11|, 6.5827683646048100446e-37, PT ;  /* 0x036000000b00780b */ /* 0x000fe40003f4e200 */
[----:B------:R-:W-:-:S08]  /*1590*/  DMUL R12, R2, R10 ;  /* 0x0000000a020c7228 */ /* 0x000fd00000000000 */
[----:B------:R-:W-:-:S08]  /*15a0*/  DFMA R14, -R8, R12, R10 ;  /* 0x0000000c080e722b */ /* 0x000fd0000000010a */
[----:B------:R-:W-:-:S10]  /*15b0*/  DFMA R2, R2, R14, R12 ;  /* 0x0000000e0202722b */ /* 0x000fd4000000000c */
[----:B------:R-:W-:-:S05]  /*15c0*/  FFMA R12, RZ, R9, R3 ;  /* 0x00000009ff0c7223 */ /* 0x000fca0000000003 */
[----:B------:R-:W-:-:S13]  /*15d0*/  FSETP.GT.AND P0, PT, |R12|, 1.469367938527859385e-39, PT ;  /* 0x001000000c00780b */ /* 0x000fda0003f04200 */
[----:B------:R-:W-:Y:S05]  /*15e0*/  @P0 BRA P2, `(.L_x_17) ;  /* 0x0000000000080947 */ /* 0x000fea0001000000 */
[----:B------:R-:W-:-:S07]  /*15f0*/  MOV R14, 0x1610 ;  /* 0x00001610000e7802 */ /* 0x000fce0000000f00 */
[----:B------:R-:W-:Y:S05]  /*1600*/  CALL.REL.NOINC `($__internal_0_$__cuda_sm20_div_rn_f64_full) ;  /* 0x0000000400847944 */ /* 0x000fea0003c00000 */
.L_x_17:
[----:B------:R-:W-:Y:S05]  /*1610*/  BSYNC.RECONVERGENT B0 ;  /* 0x0000000000007941 */ /* 0x000fea0003800200 */
.L_x_16:
[----:B------:R-:W-:Y:S01]  /*1620*/  DMUL R10, R2, R2 ;  /* 0x00000002020a7228 */ /* 0x000fe20000000000 */
[----:B------:R-:W-:Y:S01]  /*1630*/  IMAD.MOV.U32 R12, RZ, RZ, -0x2449a4b7 ;  /* 0xdbb65b49ff0c7424 */ /* 0x000fe200078e00ff */
[----:B------:R-:W-:Y:S01]  /*1640*/  UMOV UR6, 0x2a25ff7e ;  /* 0x2a25ff7e00067882 */ /* 0x000fe20000000000 */
[----:B------:R-:W-:Y:S01]  /*1650*/  IMAD.MOV.U32 R13, RZ, RZ, 0x3f2d3b63 ;  /* 0x3f2d3b63ff0d7424 */ /* 0x000fe200078e00ff */
[----:B------:R-:W-:Y:S01]  /*1660*/  UMOV UR7, 0x3ef53e1d ;  /* 0x3ef53e1d00077882 */ /* 0x000fe20000000000 */
[----:B------:R-:W-:Y:S01]  /*1670*/  ISETP.GE.AND P2, PT, R7, RZ, PT ;  /* 0x000000ff0700720c */ /* 0x000fe20003f46270 */
[----:B------:R-:W-:-:S03]  /*1680*/  DSETP.NEU.AND P3, PT, R8, RZ, PT ;  /* 0x000000ff0800722a */ /* 0x000fc60003f6d000 */
[----:B------:R-:W-:Y:S01]  /*1690*/  DFMA R12, R10, -UR6, R12 ;  /* 0x800000060a0c7c2b */ /* 0x000fe2000800000c */
[----:B------:R-:W-:Y:S01]  /*16a0*/  UMOV UR6, 0x8dde082e ;  /* 0x8dde082e00067882 */ /* 0x000fe20000000000 */
[----:B------:R-:W-:Y:S01]  /*16b0*/  UMOV UR7, 0x3f531278 ;  /* 0x3f53127800077882 */ /* 0x000fe20000000000 */
[----:B------:R-:W-:-:S05]  /*16c0*/  @P1 PLOP3.LUT P0, PT, P2, PT, PT, 0x80, 0x8 ;  /* 0x000000000008181c */ /* 0x000fca000170f070 */
[----:B------:R-:W-:Y:S01]  /*16d0*/  DFMA R12, R10, R12, -UR6 ;  /* 0x800000060a0c7e2b */ /* 0x000fe2000800000c */
[----:B------:R-:W-:Y:S01]  /*16e0*/  UMOV UR6, 0xc8249315 ;  /* 0xc824931500067882 */ /* 0x000fe20000000000 */
[----:B------:R-:W-:-:S06]  /*16f0*/  UMOV UR7, 0x3f6f9690 ;  /* 0x3f6f969000077882 */ /* 0x000fcc0000000000 */
[----:B------:R-:W-:Y:S01]  /*1700*/  DFMA R12, R10, R12, UR6 ;  /* 0x000000060a0c7e2b */ /* 0x000fe2000800000c */
[----:B------:R-:W-:Y:S01]  /*1710*/  UMOV UR6, 0xabc7cf0d ;  /* 0xabc7cf0d00067882 */ /* 0x000fe20000000000 */
[----:B------:R-:W-:-:S06]  /*1720*/  UMOV UR7, 0x3f82cf5a ;  /* 0x3f82cf5a00077882 */ /* 0x000fcc0000000000 */
        /* <DEDUP_REMOVED lines=42> */
[----:B------:R-:W-:-:S08]  /*19d0*/  DFMA R12, R10, R12, -UR6 ;  /* 0x800000060a0c7e2b */ /* 0x000fd0000800000c */
[----:B------:R-:W-:Y:S01]  /*19e0*/  DMUL R12, R10, R12 ;  /* 0x0000000c0a0c7228 */ /* 0x000fe20000000000 */
[----:B------:R-:W-:Y:S02]  /*19f0*/  @P1 IMAD.MOV.U32 R10, RZ, RZ, 0x54442d18 ;  /* 0x54442d18ff0a1424 */ /* 0x000fe400078e00ff */
[----:B------:R-:W-:-:S05]  /*1a00*/  @P1 IMAD.MOV.U32 R11, RZ, RZ, 0x3ff921fb ;  /* 0x3ff921fbff0b1424 */ /* 0x000fca00078e00ff */
[----:B------:R-:W-:Y:S01]  /*1a10*/  DFMA R14, R12, R2, R2 ;  /* 0x000000020c0e722b */ /* 0x000fe20000000002 */
[----:B------:R-:W-:Y:S02]  /*1a20*/  @!P1 IMAD.MOV.U32 R12, RZ, RZ, 0x54442d18 ;  /* 0x54442d18ff0c9424 */ /* 0x000fe400078e00ff */
[----:B------:R-:W-:-:S05]  /*1a30*/  @!P1 IMAD.MOV.U32 R13, RZ, RZ, 0x400921fb ;  /* 0x400921fbff0d9424 */ /* 0x000fca00078e00ff */
[----:B------:R-:W-:Y:S02]  /*1a40*/  @P1 DADD R2, -RZ, -R14 ;  /* 0x00000000ff021229 */ /* 0x000fe4000000090e */
[----:B------:R-:W-:Y:S01]  /*1a50*/  @!P1 DADD R8, -R14, R12 ;  /* 0x000000000e089229 */ /* 0x000fe2000000010c */
[----:B------:R-:W-:-:S07]  /*1a60*/  @P3 IMAD.MOV.U32 R13, RZ, RZ, 0x4002d97c ;  /* 0x4002d97cff0d3424 */ /* 0x000fce00078e00ff */
[----:B------:R-:W-:Y:S02]  /*1a70*/  @P1 FSEL R2, R14, R2, !P0 ;  /* 0x000000020e021208 */ /* 0x000fe40004000000 */
[----:B------:R-:W-:Y:S02]  /*1a80*/  @P1 FSEL R3, R15, R3, !P0 ;  /* 0x000000030f031208 */ /* 0x000fe40004000000 */
[----:B------:R-:W-:-:S04]  /*1a90*/  @!P1 PLOP3.LUT P0, PT, P2, PT, PT, 0x80, 0x8 ;  /* 0x000000000008981c */ /* 0x000fc8000170f070 */
[----:B------:R-:W-:Y:S01]  /*1aa0*/  @P1 DADD R2, R2, R10 ;  /* 0x0000000002021229 */ /* 0x000fe2000000000a */
[----:B------:R-:W-:Y:S01]  /*1ab0*/  @P3 FSEL R13, R13, 1.8213495016098022461, !P0 ;  /* 0x3fe921fb0d0d3808 */ /* 0x000fe20004000000 */
[----:B------:R-:W-:-:S04]  /*1ac0*/  @P3 IMAD.MOV.U32 R11, RZ, RZ, 0x7f3321d2 ;  /* 0x7f3321d2ff0b3424 */ /* 0x000fc800078e00ff */
[----:B------:R-:W-:Y:S02]  /*1ad0*/  @!P1 FSEL R2, R8, R14, !P0 ;  /* 0x0000000e08029208 */ /* 0x000fe40004000000 */
[----:B------:R-:W-:Y:S01]  /*1ae0*/  @!P1 FSEL R3, R9, R15, !P0 ;  /* 0x0000000f09039208 */ /* 0x000fe20004000000 */
[C-C-:B------:R-:W-:Y:S01]  /*1af0*/  @P3 DSETP.NEU.AND P1, PT, |R6|.reuse, |R4|.reuse, PT ;  /* 0x400000040600322a */ /* 0x140fe20003f2d200 */
[----:B------:R-:W-:Y:S01]  /*1b00*/  @P3 FSEL R11, R11, 3.37028055040000000000e+12, !P0 ;  /* 0x54442d180b0b3808 */ /* 0x000fe20004000000 */
[----:B------:R-:W-:Y:S01]  /*1b10*/  DADD R8, |R6|, |R4| ;  /* 0x0000000006087229 */ /* 0x000fe20000000604 */
[----:B------:R-:W-:-:S03]  /*1b20*/  @!P3 FSEL R7, RZ, 2.1426990032196044922, P0 ;  /* 0x400921fbff07b808 */ /* 0x000fc60000000000 */
[----:B------:R-:W-:Y:S02]  /*1b30*/  @P3 FSEL R4, R11, R2, !P1 ;  /* 0x000000020b043208 */ /* 0x000fe40004800000 */
[----:B------:R-:W-:Y:S02]  /*1b40*/  @P3 FSEL R11, R13, R3, !P1 ;  /* 0x000000030d0b3208 */ /* 0x000fe40004800000 */
[----:B------:R-:W0:Y:S01]  /*1b50*/  LDC.64 R2, c[0x0][0x3a8] ;  /* 0x0000ea00ff027b82 */ /* 0x000e220000000a00 */
[----:B------:R-:W-:Y:S01]  /*1b60*/  @!P3 FSEL R6, RZ, 3.37028055040000000000e+12, P0 ;  /* 0x54442d18ff06b808 */ /* 0x000fe20000000000 */
[----:B------:R-:W-:Y:S01]  /*1b70*/  DSETP.NAN.AND P0, PT, R8, R8, PT ;  /* 0x000000080800722a */ /* 0x000fe20003f08000 */
[----:B------:R-:W-:Y:S02]  /*1b80*/  @P3 IMAD.MOV.U32 R7, RZ, RZ, R11 ;  /* 0x000000ffff073224 */ /* 0x000fe400078e000b */
[----:B------:R-:W-:-:S03]  /*1b90*/  @P3 IMAD.MOV.U32 R6, RZ, RZ, R4 ;  /* 0x000000ffff063224 */ /* 0x000fc600078e0004 */
[----:B------:R-:W-:Y:S02]  /*1ba0*/  LOP3.LUT R5, R7, 0x80000000, R5, 0xb8, !PT ;  /* 0x8000000007057812 */ /* 0x000fe400078eb805 */
[----:B------:R-:W-:Y:S02]  /*1bb0*/  FSEL R6, R8, R6, P0 ;  /* 0x0000000608067208 */ /* 0x000fe40000000000 */
[----:B------:R-:W-:-:S06]  /*1bc0*/  FSEL R7, R9, R5, P0 ;  /* 0x0000000509077208 */ /* 0x000fcc0000000000 */
[----:B------:R-:W-:Y:S01]  /*1bd0*/  DADD R6, R6, R6 ;  /* 0x0000000006067229 */ /* 0x000fe20000000006 */
[----:B0-----:R-:W-:-:S07]  /*1be0*/  IMAD.WIDE R2, R0, 0x8, R2 ;  /* 0x0000000800027825 */ /* 0x001fce00078e0202 */
[----:B------:R-:W-:-:S07]  /*1bf0*/  DMUL R6, R6, 6371 ;  /* 0x40b8e30006067828 */ /* 0x000fce0000000000 */
[----:B------:R-:W-:Y:S01]  /*1c00*/  STG.E.64 desc[UR4][R2.64], R6 ;  /* 0x0000000602007986 */ /* 0x000fe2000c101b04 */
[----:B------:R-:W-:Y:S05]  /*1c10*/  EXIT ;  /* 0x000000000000794d */ /* 0x000fea0003800000 */
        .weak           $__internal_0_$__cuda_sm20_div_rn_f64_full
        .type           $__internal_0_$__cuda_sm20_div_rn_f64_full,@function
        .size           $__internal_0_$__cuda_sm20_div_rn_f64_full,($__internal_1_$__cuda_sm20_dsqrt_rn_f64_mediumpath_v1 - $__internal_0_$__cuda_sm20_div_rn_f64_full)
$__internal_0_$__cuda_sm20_div_rn_f64_full:
[C---:B------:R-:W-:Y:S01]  /*1c20*/  FSETP.GEU.AND P0, PT, |R9|.reuse, 1.469367938527859385e-39, PT ;  /* 0x001000000900780b */ /* 0x040fe20003f0e200 */
[----:B------:R-:W-:Y:S01]  /*1c30*/  IMAD.MOV.U32 R18, RZ, RZ, 0x1 ;  /* 0x00000001ff127424 */ /* 0x000fe200078e00ff */
[----:B------:R-:W-:Y:S01]  /*1c40*/  LOP3.LUT R2, R9, 0x800fffff, RZ, 0xc0, !PT ;  /* 0x800fffff09027812 */ /* 0x000fe200078ec0ff */
[----:B------:R-:W-:Y:S01]  /*1c50*/  BSSY.RECONVERGENT B1, `(.L_x_18) ;  /* 0x0000054000017945 */ /* 0x000fe20003800200 */
[C---:B------:R-:W-:Y:S02]  /*1c60*/  FSETP.GEU.AND P3, PT, |R11|.reuse, 1.469367938527859385e-39, PT ;  /* 0x001000000b00780b */ /* 0x040fe40003f6e200 */
[----:B------:R-:W-:Y:S01]  /*1c70*/  LOP3.LUT R3, R2, 0x3ff00000, RZ, 0xfc, !PT ;  /* 0x3ff0000002037812 */ /* 0x000fe200078efcff */
[----:B------:R-:W-:Y:S01]  /*1c80*/  IMAD.MOV.U32 R2, RZ, RZ, R8 ;  /* 0x000000ffff027224 */ /* 0x000fe200078e0008 */
[----:B------:R-:W-:Y:S02]  /*1c90*/  LOP3.LUT R15, R11, 0x7ff00000, RZ, 0xc0, !PT ;  /* 0x7ff000000b0f7812 */ /* 0x000fe400078ec0ff */
[----:B------:R-:W-:-:S03]  /*1ca0*/  LOP3.LUT R24, R9, 0x7ff00000, RZ, 0xc0, !PT ;  /* 0x7ff0000009187812 */ /* 0x000fc600078ec0ff */
[----:B------:R-:W-:Y:S01]  /*1cb0*/  @!P0 DMUL R2, R8, 8.98846567431157953865e+307 ;  /* 0x7fe0000008028828 */ /* 0x000fe20000000000 */
[----:B------:R-:W-:-:S03]  /*1cc0*/  ISETP.GE.U32.AND P2, PT, R15, R24, PT ;  /* 0x000000180f00720c */ /* 0x000fc60003f46070 */
[----:B------:R-:W-:Y:S01]  /*1cd0*/  @!P3 LOP3.LUT R16, R9, 0x7ff00000, RZ, 0xc0, !PT ;  /* 0x7ff000000910b812 */ /* 0x000fe200078ec0ff */
[----:B------:R-:W-:Y:S01]  /*1ce0*/  @!P3 IMAD.MOV.U32 R20, RZ, RZ, RZ ;  /* 0x000000ffff14b224 */ /* 0x000fe200078e00ff */
[----:B------:R-:W0:Y:S02]  /*1cf0*/  MUFU.RCP64H R19, R3 ;  /* 0x0000000300137308 */ /* 0x000e240000001800 */
[----:B------:R-:W-:Y:S01]  /*1d00*/  @!P3 ISETP.GE.U32.AND P4, PT, R15, R16, PT ;  /* 0x000000100f00b20c */ /* 0x000fe20003f86070 */
[----:B------:R-:W-:Y:S01]  /*1d10*/  IMAD.MOV.U32 R16, RZ, RZ, 0x1ca00000 ;  /* 0x1ca00000ff107424 */ /* 0x000fe200078e00ff */
[----:B------:R-:W-:-:S04]  /*1d20*/  @!P0 LOP3.LUT R24, R3, 0x7ff00000, RZ, 0xc0, !PT ;  /* 0x7ff0000003188812 */ /* 0x000fc800078ec0ff */
[----:B------:R-:W-:Y:S01]  /*1d30*/  @!P3 SEL R17, R16, 0x63400000, !P4 ;  /* 0x634000001011b807 */ /* 0x000fe20006000000 */
[----:B------:R-:W-:-:S03]  /*1d40*/  VIADD R25, R24, 0xffffffff ;  /* 0xffffffff18197836 */ /* 0x000fc60000000000 */
[----:B------:R-:W-:-:S04]  /*1d50*/  @!P3 LOP3.LUT R17, R17, 0x80000000, R11, 0xf8, !PT ;  /* 0x800000001111b812 */ /* 0x000fc800078ef80b */
[----:B------:R-:W-:Y:S01]  /*1d60*/  @!P3 LOP3.LUT R21, R17, 0x100000, RZ, 0xfc, !PT ;  /* 0x001000001115b812 */ /* 0x000fe200078efcff */
[----:B0-----:R-:W-:Y:S01]  /*1d70*/  DFMA R12, R18, -R2, 1 ;  /* 0x3ff00000120c742b */ /* 0x001fe20000000802 */
[----:B------:R-:W-:-:S07]  /*1d80*/  IMAD.MOV.U32 R17, RZ, RZ, R15 ;  /* 0x000000ffff117224 */ /* 0x000fce00078e000f */
[----:B------:R-:W-:-:S08]  /*1d90*/  DFMA R12, R12, R12, R12 ;  /* 0x0000000c0c0c722b */ /* 0x000fd0000000000c */
[----:B------:R-:W-:Y:S01]  /*1da0*/  DFMA R18, R18, R12, R18 ;  /* 0x0000000c1212722b */ /* 0x000fe20000000012 */
[----:B------:R-:W-:Y:S01]  /*1db0*/  SEL R13, R16, 0x63400000, !P2 ;  /* 0x63400000100d7807 */ /* 0x000fe20005000000 */
[----:B------:R-:W-:-:S03]  /*1dc0*/  IMAD.MOV.U32 R12, RZ, RZ, R10 ;  /* 0x000000ffff0c7224 */ /* 0x000fc600078e000a */
[----:B------:R-:W-:-:S03]  /*1dd0*/  LOP3.LUT R13, R13, 0x800fffff, R11, 0xf8, !PT ;  /* 0x800fffff0d0d7812 */ /* 0x000fc600078ef80b */
[----:B------:R-:W-:-:S03]  /*1de0*/  DFMA R22, R18, -R2, 1 ;  /* 0x3ff000001216742b */ /* 0x000fc60000000802 */
[----:B------:R-:W-:-:S05]  /*1df0*/  @!P3 DFMA R12, R12, 2, -R20 ;  /* 0x400000000c0cb82b */ /* 0x000fca0000000814 */
[----:B------:R-:W-:-:S05]  /*1e00*/  DFMA R22, R18, R22, R18 ;  /* 0x000000161216722b */ /* 0x000fca0000000012 */
[----:B------:R-:W-:-:S03]  /*1e10*/  @!P3 LOP3.LUT R17, R13, 0x7ff00000, RZ, 0xc0, !PT ;  /* 0x7ff000000d11b812 */ /* 0x000fc600078ec0ff */
[----:B------:R-:W-:Y:S02]  /*1e20*/  DMUL R18, R22, R12 ;  /* 0x0000000c16127228 */ /* 0x000fe40000000000 */
[----:B------:R-:W-:-:S05]  /*1e30*/  VIADD R20, R17, 0xffffffff ;  /* 0xffffffff11147836 */ /* 0x000fca0000000000 */
[----:B------:R-:W-:Y:S01]  /*1e40*/  ISETP.GT.U32.AND P0, PT, R20, 0x7feffffe, PT ;  /* 0x7feffffe1400780c */ /* 0x000fe20003f04070 */
[----:B------:R-:W-:-:S03]  /*1e50*/  DFMA R20, R18, -R2, R12 ;  /* 0x800000021214722b */ /* 0x000fc6000000000c */
[----:B------:R-:W-:-:S05]  /*1e60*/  ISETP.GT.U32.OR P0, PT, R25, 0x7feffffe, P0 ;  /* 0x7feffffe1900780c */ /* 0x000fca0000704470 */
[----:B------:R-:W-:-:S08]  /*1e70*/  DFMA R20, R22, R20, R18 ;  /* 0x000000141614722b */ /* 0x000fd00000000012 */
[----:B------:R-:W-:Y:S05]  /*1e80*/  @P0 BRA `(.L_x_19) ;  /* 0x00000000006c0947 */ /* 0x000fea0003800000 */
[----:B------:R-:W-:-:S04]  /*1e90*/  LOP3.LUT R18, R9, 0x7ff00000, RZ, 0xc0, !PT ;  /* 0x7ff0000009127812 */ /* 0x000fc800078ec0ff */
[CC--:B------:R-:W-:Y:S02]  /*1ea0*/  VIADDMNMX R10, R15.reuse, -R18.reuse, 0xb9600000, !PT ;  /* 0xb96000000f0a7446 */ /* 0x0c0fe40007800912 */
[----:B------:R-:W-:Y:S02]  /*1eb0*/  ISETP.GE.U32.AND P0, PT, R15, R18, PT ;  /* 0x000000120f00720c */ /* 0x000fe40003f06070 */
[----:B------:R-:W-:Y:S02]  /*1ec0*/  VIMNMX R10, PT, PT, R10, 0x46a00000, PT ;  /* 0x46a000000a0a7848 */ /* 0x000fe40003fe0100 */
[----:B------:R-:W-:Y:S01]  /*1ed0*/  SEL R11, R16, 0x63400000, !P0 ;  /* 0x63400000100b7807 */ /* 0x000fe20004000000 */
[----:B------:R-:W-:-:S04]  /*1ee0*/  IMAD.MOV.U32 R16, RZ, RZ, RZ ;  /* 0x000000ffff107224 */ /* 0x000fc800078e00ff */
[----:B------:R-:W-:-:S04]  /*1ef0*/  IMAD.IADD R10, R10, 0x1, -R11 ;  /* 0x000000010a0a7824 */ /* 0x000fc800078e0a0b */
[----:B------:R-:W-:-:S06]  /*1f00*/  VIADD R17, R10, 0x7fe00000 ;  /* 0x7fe000000a117836 */ /* 0x000fcc0000000000 */
[----:B------:R-:W-:-:S10]  /*1f10*/  DMUL R18, R20, R16 ;  /* 0x0000001014127228 */ /* 0x000fd40000000000 */
[----:B------:R-:W-:-:S13]  /*1f20*/  FSETP.GTU.AND P0, PT, |R19|, 1.469367938527859385e-39, PT ;  /* 0x001000001300780b */ /* 0x000fda0003f0c200 */
[----:B------:R-:W-:Y:S05]  /*1f30*/  @P0 BRA `(.L_x_20) ;  /* 0x0000000000940947 */ /* 0x000fea0003800000 */
[----:B------:R-:W-:Y:S01]  /*1f40*/  DFMA R2, R20, -R2, R12 ;  /* 0x800000021402722b */ /* 0x000fe2000000000c */
[----:B------:R-:W-:-:S09]  /*1f50*/  IMAD.MOV.U32 R16, RZ, RZ, RZ ;  /* 0x000000ffff107224 */ /* 0x000fd200078e00ff */
[C---:B------:R-:W-:Y:S02]  /*1f60*/  FSETP.NEU.AND P0, PT, R3.reuse, RZ, PT ;  /* 0x000000ff0300720b */ /* 0x040fe40003f0d000 */
[----:B------:R-:W-:-:S04]  /*1f70*/  LOP3.LUT R11, R3, 0x80000000, R9, 0x48, !PT ;  /* 0x80000000030b7812 */ /* 0x000fc800078e4809 */
[----:B------:R-:W-:-:S07]  /*1f80*/  LOP3.LUT R17, R11, R17, RZ, 0xfc, !PT ;  /* 0x000000110b117212 */ /* 0x000fce00078efcff */
[----:B------:R-:W-:Y:S05]  /*1f90*/  @!P0 BRA `(.L_x_20) ;  /* 0x00000000007c8947 */ /* 0x000fea0003800000 */
[----:B------:R-:W-:Y:S01]  /*1fa0*/  IMAD.MOV R3, RZ, RZ, -R10 ;  /* 0x000000ffff037224 */ /* 0x000fe200078e0a0a */
[----:B------:R-:W-:Y:S01]  /*1fb0*/  DMUL.RP R16, R20, R16 ;  /* 0x0000001014107228 */ /* 0x000fe20000008000 */
[----:B------:R-:W-:-:S06]  /*1fc0*/  IMAD.MOV.U32 R2, RZ, RZ, RZ ;  /* 0x000000ffff027224 */ /* 0x000fcc00078e00ff */
[----:B------:R-:W-:-:S03]  /*1fd0*/  DFMA R2, R18, -R2, R20 ;  /* 0x800000021202722b */ /* 0x000fc60000000014 */
[----:B------:R-:W-:-:S03]  /*1fe0*/  LOP3.LUT R11, R17, R11, RZ, 0x3c, !PT ;  /* 0x0000000b110b7212 */ /* 0x000fc600078e3cff */
[----:B------:R-:W-:-:S04]  /*1ff0*/  IADD3 R2, PT, PT, -R10, -0x43300000, RZ ;  /* 0xbcd000000a027810 */ /* 0x000fc80007ffe1ff */
[----:B------:R-:W-:-:S04]  /*2000*/  FSETP.NEU.AND P0, PT, |R3|, R2, PT ;  /* 0x000000020300720b */ /* 0x000fc80003f0d200 */
[----:B------:R-:W-:Y:S02]  /*2010*/  FSEL R18, R16, R18, !P0 ;  /* 0x0000001210127208 */ /* 0x000fe40004000000 */
[----:B------:R-:W-:Y:S01]  /*2020*/  FSEL R19, R11, R19, !P0 ;  /* 0x000000130b137208 */ /* 0x000fe20004000000 */
[----:B------:R-:W-:Y:S06]  /*2030*/  BRA `(.L_x_20) ;  /* 0x0000000000547947 */ /* 0x000fec0003800000 */
.L_x_19:
[----:B------:R-:W-:-:S14]  /*2040*/  DSETP.NAN.AND P0, PT, R10, R10, PT ;  /* 0x0000000a0a00722a */ /* 0x000fdc0003f08000 */
[----:B------:R-:W-:Y:S05]  /*2050*/  @P0 BRA `(.L_x_21) ;  /* 0x0000000000440947 */ /* 0x000fea0003800000 */
[----:B------:R-:W-:-:S14]  /*2060*/  DSETP.NAN.AND P0, PT, R8, R8, PT ;  /* 0x000000080800722a */ /* 0x000fdc0003f08000 */
[----:B------:R-:W-:Y:S05]  /*2070*/  @P0 BRA `(.L_x_22) ;  /* 0x0000000000300947 */ /* 0x000fea0003800000 */
[----:B------:R-:W-:Y:S01]  /*2080*/  ISETP.NE.AND P0, PT, R17, R24, PT ;  /* 0x000000181100720c */ /* 0x000fe20003f05270 */
[----:B------:R-:W-:Y:S02]  /*2090*/  IMAD.MOV.U32 R18, RZ, RZ, 0x0 ;  /* 0x00000000ff127424 */ /* 0x000fe400078e00ff */
[----:B------:R-:W-:-:S10]  /*20a0*/  IMAD.MOV.U32 R19, RZ, RZ, -0x80000 ;  /* 0xfff80000ff137424 */ /* 0x000fd400078e00ff */
[----:B------:R-:W-:Y:S05]  /*20b0*/  @!P0 BRA `(.L_x_20) ;  /* 0x0000000000348947 */ /* 0x000fea0003800000 */
[----:B------:R-:W-:Y:S02]  /*20c0*/  ISETP.NE.AND P0, PT, R17, 0x7ff00000, PT ;  /* 0x7ff000001100780c */ /* 0x000fe40003f05270 */
[----:B------:R-:W-:Y:S02]  /*20d0*/  LOP3.LUT R19, R11, 0x80000000, R9, 0x48, !PT ;  /* 0x800000000b137812 */ /* 0x000fe400078e4809 */
[----:B------:R-:W-:-:S13]  /*20e0*/  ISETP.EQ.OR P0, PT, R24, RZ, !P0 ;  /* 0x000000ff1800720c */ /* 0x000fda0004702670 */
[----:B------:R-:W-:Y:S01]  /*20f0*/  @P0 LOP3.LUT R2, R19, 0x7ff00000, RZ, 0xfc, !PT ;  /* 0x7ff0000013020812 */ /* 0x000fe200078efcff */
[----:B------:R-:W-:Y:S02]  /*2100*/  @!P0 IMAD.MOV.U32 R18, RZ, RZ, RZ ;  /* 0x000000ffff128224 */ /* 0x000fe400078e00ff */
[----:B------:R-:W-:Y:S02]  /*2110*/  @P0 IMAD.MOV.U32 R18, RZ, RZ, RZ ;  /* 0x000000ffff120224 */ /* 0x000fe400078e00ff */
[----:B------:R-:W-:Y:S01]  /*2120*/  @P0 IMAD.MOV.U32 R19, RZ, RZ, R2 ;  /* 0x000000ffff130224 */ /* 0x000fe200078e0002 */
[----:B------:R-:W-:Y:S06]  /*2130*/  BRA `(.L_x_20) ;  /* 0x0000000000147947 */ /* 0x000fec0003800000 */
.L_x_22:
[----:B------:R-:W-:Y:S01]  /*2140*/  LOP3.LUT R19, R9, 0x80000, RZ, 0xfc, !PT ;  /* 0x0008000009137812 */ /* 0x000fe200078efcff */
[----:B------:R-:W-:Y:S01]  /*2150*/  IMAD.MOV.U32 R18, RZ, RZ, R8 ;  /* 0x000000ffff127224 */ /* 0x000fe200078e0008 */
[----:B------:R-:W-:Y:S06]  /*2160*/  BRA `(.L_x_20) ;  /* 0x0000000000087947 */ /* 0x000fec0003800000 */
.L_x_21:
[----:B------:R-:W-:Y:S01]  /*2170*/  LOP3.LUT R19, R11, 0x80000, RZ, 0xfc, !PT ;  /* 0x000800000b137812 */ /* 0x000fe200078efcff */
[----:B------:R-:W-:-:S07]  /*2180*/  IMAD.MOV.U32 R18, RZ, RZ, R10 ;  /* 0x000000ffff127224 */ /* 0x000fce00078e000a */
.L_x_20:
[----:B------:R-:W-:Y:S05]  /*2190*/  BSYNC.RECONVERGENT B1 ;  /* 0x0000000000017941 */ /* 0x000fea0003800200 */
.L_x_18:
[----:B------:R-:W-:Y:S02]  /*21a0*/  IMAD.MOV.U32 R15, RZ, RZ, 0x0 ;  /* 0x00000000ff0f7424 */ /* 0x000fe400078e00ff */
[----:B------:R-:W-:Y:S02]  /*21b0*/  IMAD.MOV.U32 R2, RZ, RZ, R18 ;  /* 0x000000ffff027224 */ /* 0x000fe400078e0012 */
[----:B------:R-:W-:Y:S01]  /*21c0*/  IMAD.MOV.U32 R3, RZ, RZ, R19 ;  /* 0x000000ffff037224 */ /* 0x000fe200078e0013 */
[----:B------:R-:W-:Y:S06]  /*21d0*/  RET.REL.NODEC R14 `(_Z25haversine_distance_kerneliPKdS0_S0_S0_Pd) ;  /* 0xffffffdc0e887950 */ /* 0x000fec0003c3ffff */
        .weak           $__internal_1_$__cuda_sm20_dsqrt_rn_f64_mediumpath_v1
        .type           $__internal_1_$__cuda_sm20_dsqrt_rn_f64_mediumpath_v1,@function
        .size           $__internal_1_$__cuda_sm20_dsqrt_rn_f64_mediumpath_v1,($_Z25haversine_distance_kerneliPKdS0_S0_S0_Pd$__internal_trig_reduction_slowpathd - $__internal_1_$__cuda_sm20_dsqrt_rn_f64_mediumpath_v1)
$__internal_1_$__cuda_sm20_dsqrt_rn_f64_mediumpath_v1:
[----:B------:R-:W-:Y:S01]  /*21e0*/  ISETP.GE.U32.AND P0, PT, R13, -0x3400000, PT ;  /* 0xfcc000000d00780c */ /* 0x000fe20003f06070 */
[----:B------:R-:W-:Y:S01]  /*21f0*/  BSSY.RECONVERGENT B1, `(.L_x_23) ;  /* 0x0000027000017945 */ /* 0x000fe20003800200 */
[----:B------:R-:W-:Y:S02]  /*2200*/  IMAD.MOV.U32 R15, RZ, RZ, R11 ;  /* 0x000000ffff0f7224 */ /* 0x000fe400078e000b */
[----:B------:R-:W-:Y:S02]  /*2210*/  IMAD.MOV.U32 R14, RZ, RZ, R7 ;  /* 0x000000ffff0e7224 */ /* 0x000fe400078e0007 */
[----:B------:R-:W-:Y:S02]  /*2220*/  IMAD.MOV.U32 R13, RZ, RZ, R17 ;  /* 0x000000ffff0d7224 */ /* 0x000fe400078e0011 */
[----:B------:R-:W-:-:S05]  /*2230*/  IMAD.MOV.U32 R11, RZ, RZ, R19 ;  /* 0x000000ffff0b7224 */ /* 0x000fca00078e0013 */
[----:B------:R-:W-:Y:S05]  /*2240*/  @!P0 BRA `(.L_x_24) ;  /* 0x0000000000208947 */ /* 0x000fea0003800000 */
[----:B------:R-:W-:-:S10]  /*2250*/  DFMA.RM R8, R12, R8, R10 ;  /* 0x000000080c08722b */ /* 0x000fd4000000400a */
[----:B------:R-:W-:-:S05]  /*2260*/  IADD3 R10, P0, PT, R8, 0x1, RZ ;  /* 0x00000001080a7810 */ /* 0x000fca0007f1e0ff */
[----:B------:R-:W-:-:S06]  /*2270*/  IMAD.X R11, RZ, RZ, R9, P0 ;  /* 0x000000ffff0b7224 */ /* 0x000fcc00000e0609 */
[----:B------:R-:W-:-:S08]  /*2280*/  DFMA.RP R14, -R8, R10, R14 ;  /* 0x0000000a080e722b */ /* 0x000fd0000000810e */
[----:B------:R-:W-:-:S06]  /*2290*/  DSETP.GT.AND P0, PT, R14, RZ, PT ;  /* 0x000000ff0e00722a */ /* 0x000fcc0003f04000 */
[----:B------:R-:W-:Y:S02]  /*22a0*/  FSEL R8, R10, R8, P0 ;  /* 0x000000080a087208 */ /* 0x000fe40000000000 */
[----:B------:R-:W-:Y:S01]  /*22b0*/  FSEL R9, R11, R9, P0 ;  /* 0x000000090b097208 */ /* 0x000fe20000000000 */
[----:B------:R-:W-:Y:S06]  /*22c0*/  BRA `(.L_x_25) ;  /* 0x0000000000647947 */ /* 0x000fec0003800000 */
.L_x_24:
[----:B------:R-:W-:-:S14]  /*22d0*/  DSETP.NE.AND P0, PT, R14, RZ, PT ;  /* 0x000000ff0e00722a */ /* 0x000fdc0003f05000 */
[----:B------:R-:W-:Y:S05]  /*22e0*/  @!P0 BRA `(.L_x_26) ;  /* 0x0000000000588947 */ /* 0x000fea0003800000 */
[----:B------:R-:W-:-:S13]  /*22f0*/  ISETP.GE.AND P0, PT, R15, RZ, PT ;  /* 0x000000ff0f00720c */ /* 0x000fda0003f06270 */
[----:B------:R-:W-:Y:S02]  /*2300*/  @!P0 IMAD.MOV.U32 R8, RZ, RZ, 0x0 ;  /* 0x00000000ff088424 */ /* 0x000fe400078e00ff */
[----:B------:R-:W-:Y:S01]  /*2310*/  @!P0 IMAD.MOV.U32 R9, RZ, RZ, -0x80000 ;  /* 0xfff80000ff098424 */ /* 0x000fe200078e00ff */
[----:B------:R-:W-:Y:S06]  /*2320*/  @!P0 BRA `(.L_x_25) ;  /* 0x00000000004c8947 */ /* 0x000fec0003800000 */
[----:B------:R-:W-:-:S13]  /*2330*/  ISETP.GT.AND P0, PT, R15, 0x7fefffff, PT ;  /* 0x7fefffff0f00780c */ /* 0x000fda0003f04270 */
[----:B------:R-:W-:Y:S05]  /*2340*/  @P0 BRA `(.L_x_26) ;  /* 0x0000000000400947 */ /* 0x000fea0003800000 */
[----:B------:R-:W-:Y:S01]  /*2350*/  DMUL R14, R14, 8.11296384146066816958e+31 ;  /* 0x469000000e0e7828 */ /* 0x000fe20000000000 */
[----:B------:R-:W-:Y:S02]  /*2360*/  IMAD.MOV.U32 R8, RZ, RZ, RZ ;  /* 0x000000ffff087224 */ /* 0x000fe400078e00ff */
[----:B------:R-:W-:Y:S02]  /*2370*/  IMAD.MOV.U32 R12, RZ, RZ, 0x0 ;  /* 0x00000000ff0c7424 */ /* 0x000fe400078e00ff */
[----:B------:R-:W-:Y:S01]  /*2380*/  IMAD.MOV.U32 R13, RZ, RZ, 0x3fd80000 ;  /* 0x3fd80000ff0d7424 */ /* 0x000fe200078e00ff */
[----:B------:R-:W0:Y:S02]  /*2390*/  MUFU.RSQ64H R9, R15 ;  /* 0x0000000f00097308 */ /* 0x000e240000001c00 */
[----:B0-----:R-:W-:-:S08]  /*23a0*/  DMUL R10, R8, R8 ;  /* 0x00000008080a7228 */ /* 0x001fd00000000000 */
[----:B------:R-:W-:-:S08]  /*23b0*/  DFMA R10, R14, -R10, 1 ;  /* 0x3ff000000e0a742b */ /* 0x000fd0000000080a */
[----:B------:R-:W-:Y:S02]  /*23c0*/  DFMA R12, R10, R12, 0.5 ;  /* 0x3fe000000a0c742b */ /* 0x000fe4000000000c */
[----:B------:R-:W-:-:S08]  /*23d0*/  DMUL R10, R8, R10 ;  /* 0x0000000a080a7228 */ /* 0x000fd00000000000 */
[----:B------:R-:W-:-:S08]  /*23e0*/  DFMA R10, R12, R10, R8 ;  /* 0x0000000a0c0a722b */ /* 0x000fd00000000008 */
[----:B------:R-:W-:Y:S02]  /*23f0*/  DMUL R8, R14, R10 ;  /* 0x0000000a0e087228 */ /* 0x000fe40000000000 */
[----:B------:R-:W-:-:S06]  /*2400*/  VIADD R11, R11, 0xfff00000 ;  /* 0xfff000000b0b7836 */ /* 0x000fcc0000000000 */
[----:B------:R-:W-:-:S08]  /*2410*/  DFMA R12, R8, -R8, R14 ;  /* 0x80000008080c722b */ /* 0x000fd0000000000e */
[----:B------:R-:W-:-:S10]  /*2420*/  DFMA R8, R10, R12, R8 ;  /* 0x0000000c0a08722b */ /* 0x000fd40000000008 */
[----:B------:R-:W-:Y:S01]  /*2430*/  VIADD R9, R9, 0xfcb00000 ;  /* 0xfcb0000009097836 */ /* 0x000fe20000000000 */
[----:B------:R-:W-:Y:S06]  /*2440*/  BRA `(.L_x_25) ;  /* 0x0000000000047947 */ /* 0x000fec0003800000 */
.L_x_26:
[----:B------:R-:W-:-:S11]  /*2450*/  DADD R8, R14, R14 ;  /* 0x000000000e087229 */ /* 0x000fd6000000000e */
.L_x_25:
[----:B------:R-:W-:Y:S05]  /*2460*/  BSYNC.RECONVERGENT B1 ;  /* 0x0000000000017941 */ /* 0x000fea0003800200 */
.L_x_23:
[----:B------:R-:W-:-:S04]  /*2470*/  IMAD.MOV.U32 R7, RZ, RZ, 0x0 ;  /* 0x00000000ff077424 */ /* 0x000fc800078e00ff */
[----:B------:R-:W-:Y:S05]  /*2480*/  RET.REL.NODEC R6 `(_Z25haversine_distance_kerneliPKdS0_S0_S0_Pd) ;  /* 0xffffffd806dc7950 */ /* 0x000fea0003c3ffff */
        .type           $_Z25haversine_distance_kerneliPKdS0_S0_S0_Pd$__internal_trig_reduction_slowpathd,@function
        .size           $_Z25haversine_distance_kerneliPKdS0_S0_S0_Pd$__internal_trig_reduction_slowpathd,(.L_x_37 - $_Z25haversine_distance_kerneliPKdS0_S0_S0_Pd$__internal_trig_reduction_slowpathd)
$_Z25haversine_distance_kerneliPKdS0_S0_S0_Pd$__internal_trig_reduction_slowpathd:
[--C-:B------:R-:W-:Y:S01]  /*2490*/  SHF.R.U32.HI R10, RZ, 0x14, R9.reuse ;  /* 0x00000014ff0a7819 */ /* 0x100fe20000011609 */
[----:B------:R-:W-:Y:S02]  /*24a0*/  IMAD.MOV.U32 R19, RZ, RZ, R9 ;  /* 0x000000ffff137224 */ /* 0x000fe400078e0009 */
[----:B------:R-:W-:Y:S01]  /*24b0*/  IMAD.MOV.U32 R16, RZ, RZ, RZ ;  /* 0x000000ffff107224 */ /* 0x000fe200078e00ff */
[----:B------:R-:W-:-:S04]  /*24c0*/  LOP3.LUT R12, R10, 0x7ff, RZ, 0xc0, !PT ;  /* 0x000007ff0a0c7812 */ /* 0x000fc800078ec0ff */
[----:B------:R-:W-:-:S13]  /*24d0*/  ISETP.NE.AND P0, PT, R12, 0x7ff, PT ;  /* 0x000007ff0c00780c */ /* 0x000fda0003f05270 */
[----:B------:R-:W-:Y:S05]  /*24e0*/  @!P0 BRA `(.L_x_27) ;  /* 0x0000000800688947 */ /* 0x000fea0003800000 */
[----:B------:R-:W-:Y:S01]  /*24f0*/  VIADD R12, R12, 0xfffffc00 ;  /* 0xfffffc000c0c7836 */ /* 0x000fe20000000000 */
[----:B------:R-:W-:Y:S01]  /*2500*/  BSSY.RECONVERGENT B2, `(.L_x_28) ;  /* 0x0000034000027945 */ /* 0x000fe20003800200 */
[----:B------:R-:W-:-:S03]  /*2510*/  CS2R R16, SRZ ;  /* 0x0000000000107805 */ /* 0x000fc6000001ff00 */
[----:B------:R-:W-:Y:S02]  /*2520*/  SHF.R.U32.HI R18, RZ, 0x6, R12 ;  /* 0x00000006ff127819 */ /* 0x000fe4000001160c */
[----:B------:R-:W-:Y:S02]  /*2530*/  ISETP.GE.U32.AND P0, PT, R12, 0x80, PT ;  /* 0x000000800c00780c */ /* 0x000fe40003f06070 */
[C---:B------:R-:W-:Y:S02]  /*2540*/  IADD3 R12, PT, PT, -R18.reuse, 0x13, RZ ;  /* 0x00000013120c7810 */ /* 0x040fe40007ffe1ff */
[----:B------:R-:W-:Y:S02]  /*2550*/  IADD3 R14, PT, PT, -R18, 0xf, RZ ;  /* 0x0000000f120e7810 */ /* 0x000fe40007ffe1ff */
[----:B------:R-:W-:-:S04]  /*2560*/  SEL R15, R12, 0x12, P0 ;  /* 0x000000120c0f7807 */ /* 0x000fc80000000000 */
[----:B------:R-:W-:-:S13]  /*2570*/  ISETP.GE.AND P0, PT, R14, R15, PT ;  /* 0x0000000f0e00720c */ /* 0x000fda0003f06270 */
[----:B------:R-:W-:Y:S05]  /*2580*/  @P0 BRA `(.L_x_29) ;  /* 0x0000000000ac0947 */ /* 0x000fea0003800000 */
[----:B------:R-:W0:Y:S01]  /*2590*/  LDC.64 R12, c[0x0][0x358] ;  /* 0x0000d600ff0c7b82 */ /* 0x000e220000000a00 */
[----:B------:R-:W-:Y:S01]  /*25a0*/  IADD3 R18, PT, PT, RZ, -R18, -R15 ;  /* 0x80000012ff127210 */ /* 0x000fe20007ffe80f */
[----:B------:R-:W-:Y:S01]  /*25b0*/  BSSY.RECONVERGENT B3, `(.L_x_30) ;  /* 0x0000022000037945 */ /* 0x000fe20003800200 */
[C---:B------:R-:W-:Y:S01]  /*25c0*/  SHF.L.U64.HI R15, R11.reuse, 0xb, R19 ;  /* 0x0000000b0b0f7819 */ /* 0x040fe20000010213 */
[----:B------:R-:W-:Y:S01]  /*25d0*/  IMAD.SHL.U32 R19, R11, 0x800, RZ ;  /* 0x000008000b137824 */ /* 0x000fe200078e00ff */
[----:B------:R-:W-:Y:S01]  /*25e0*/  CS2R R16, SRZ ;  /* 0x0000000000107805 */ /* 0x000fe2000001ff00 */
[----:B------:R-:W-:Y:S01]  /*25f0*/  IMAD.MOV.U32 R23, RZ, RZ, R14 ;  /* 0x000000ffff177224 */ /* 0x000fe200078e000e */
[----:B------:R-:W-:Y:S01]  /*2600*/  LOP3.LUT R11, R15, 0x80000000, RZ, 0xfc, !PT ;  /* 0x800000000f0b7812 */ /* 0x000fe200078efcff */
[----:B------:R-:W-:-:S07]  /*2610*/  IMAD.MOV.U32 R22, RZ, RZ, RZ ;  /* 0x000000ffff167224 */ /* 0x000fce00078e00ff */
.L_x_31:
[----:B------:R-:W1:Y:S01]  /*2620*/  LDC.64 R14, c[0x4][RZ] ;  /* 0x01000000ff0e7b82 */ /* 0x000e620000000a00 */
[----:B0-----:R-:W-:Y:S02]  /*2630*/  R2UR UR6, R12 ;  /* 0x000000000c0672ca */ /* 0x001fe400000e0000 */
[----:B------:R-:W-:Y:S01]  /*2640*/  R2UR UR7, R13 ;  /* 0x000000000d0772ca */ /* 0x000fe200000e0000 */
[----:B-1----:R-:W-:-:S12]  /*2650*/  IMAD.WIDE R26, R23, 0x8, R14 ;  /* 0x00000008171a7825 */ /* 0x002fd800078e020e */
[----:B------:R-:W2:Y:S01]  /*2660*/  LDG.E.64.CONSTANT R14, desc[UR6][R26.64] ;  /* 0x000000061a0e7981 */ /* 0x000ea2000c1e9b00 */
[----:B------:R-:W-:Y:S02]  /*2670*/  VIADD R18, R18, 0x1 ;  /* 0x0000000112127836 */ /* 0x000fe40000000000 */
[----:B------:R-:W-:Y:S02]  /*2680*/  VIADD R23, R23, 0x1 ;  /* 0x0000000117177836 */ /* 0x000fe40000000000 */
[----:B--2---:R-:W-:-:S04]  /*2690*/  IMAD.WIDE.U32 R16, P2, R14, R19, R16 ;  /* 0x000000130e107225 */ /* 0x004fc80007840010 */
[C---:B------:R-:W-:Y:S02]  /*26a0*/  IMAD R25, R14.reuse, R11, RZ ;  /* 0x0000000b0e197224 */ /* 0x040fe400078e02ff */
[----:B------:R-:W-:Y:S02]  /*26b0*/  IMAD R24, R15, R19, RZ ;  /* 0x000000130f187224 */ /* 0x000fe400078e02ff */
[----:B------:R-:W-:Y:S01]  /*26c0*/  IMAD.HI.U32 R14, R14, R11, RZ ;  /* 0x0000000b0e0e7227 */ /* 0x000fe200078e00ff */
[----:B------:R-:W-:-:S03]  /*26d0*/  IADD3 R25, P0, PT, R25, R17, RZ ;  /* 0x0000001119197210 */ /* 0x000fc60007f1e0ff */
[----:B------:R-:W-:Y:S01]  /*26e0*/  IMAD.X R27, RZ, RZ, R14, P2 ;  /* 0x000000ffff1b7224 */ /* 0x000fe200010e060e */
[----:B------:R-:W-:Y:S01]  /*26f0*/  IADD3 R25, P1, PT, R24, R25, RZ ;  /* 0x0000001918197210 */ /* 0x000fe20007f3e0ff */
[----:B------:R-:W-:Y:S02]  /*2700*/  IMAD.MOV.U32 R24, RZ, RZ, R16 ;  /* 0x000000ffff187224 */ /* 0x000fe400078e0010 */
[----:B------:R-:W-:-:S04]  /*2710*/  IMAD.HI.U32 R16, R15, R19, RZ ;  /* 0x000000130f107227 */ /* 0x000fc800078e00ff */
[----:B------:R-:W-:Y:S01]  /*2720*/  IMAD.HI.U32 R14, R15, R11, RZ ;  /* 0x0000000b0f0e7227 */ /* 0x000fe200078e00ff */
[----:B------:R-:W-:-:S03]  /*2730*/  IADD3.X R16, P0, PT, R16, R27, RZ, P0, !PT ;  /* 0x0000001b10107210 */ /* 0x000fc6000071e4ff */
[----:B------:R-:W-:Y:S02]  /*2740*/  IMAD R15, R15, R11, RZ ;  /* 0x0000000b0f0f7224 */ /* 0x000fe400078e02ff */
[----:B------:R-:W-:Y:S01]  /*2750*/  IMAD.X R14, RZ, RZ, R14, P0 ;  /* 0x000000ffff0e7224 */ /* 0x000fe200000e060e */
[----:B------:R-:W-:Y:S01]  /*2760*/  ISETP.NE.AND P0, PT, R18, -0xf, PT ;  /* 0xfffffff11200780c */ /* 0x000fe20003f05270 */
[C---:B------:R-:W-:Y:S01]  /*2770*/  IMAD R17, R22.reuse, 0x8, R1 ;  /* 0x0000000816117824 */ /* 0x040fe200078e0201 */
[----:B------:R-:W-:Y:S01]  /*2780*/  IADD3.X R16, P1, PT, R15, R16, RZ, P1, !PT ;  /* 0x000000100f107210 */ /* 0x000fe20000f3e4ff */
[----:B------:R-:W-:-:S03]  /*2790*/  VIADD R22, R22, 0x1 ;  /* 0x0000000116167836 */ /* 0x000fc60000000000 */
[----:B------:R0:W-:Y:S02]  /*27a0*/  STL.64 [R17], R24 ;  /* 0x0000001811007387 */ /* 0x0001e40000100a00 */
[----:B0-----:R-:W-:-:S05]  /*27b0*/  IMAD.X R17, RZ, RZ, R14, P1 ;  /* 0x000000ffff117224 */ /* 0x001fca00008e060e */
[----:B------:R-:W-:Y:S05]  /*27c0*/  @P0 BRA `(.L_x_31) ;  /* 0xfffffffc00940947 */ /* 0x000fea000383ffff */
[----:B------:R-:W-:Y:S05]  /*27d0*/  BSYNC.RECONVERGENT B3 ;  /* 0x0000000000037941 */ /* 0x000fea0003800200 */
.L_x_30:
[----:B------:R-:W-:-:S05]  /*27e0*/  LOP3.LUT R11, R10, 0x7ff, RZ, 0xc0, !PT ;  /* 0x000007ff0a0b7812 */ /* 0x000fca00078ec0ff */
[----:B------:R-:W-:-:S05]  /*27f0*/  VIADD R11, R11, 0xfffffc00 ;  /* 0xfffffc000b0b7836 */ /* 0x000fca0000000000 */
[----:B------:R-:W-:Y:S02]  /*2800*/  SHF.R.U32.HI R12, RZ, 0x6, R11 ;  /* 0x00000006ff0c7819 */ /* 0x000fe4000001160b */
[----:B------:R-:W-:Y:S02]  /*2810*/  ISETP.GE.U32.AND P0, PT, R11, 0x80, PT ;  /* 0x000000800b00780c */ /* 0x000fe40003f06070 */
[----:B------:R-:W-:-:S04]  /*2820*/  IADD3 R12, PT, PT, -R12, 0x13, RZ ;  /* 0x000000130c0c7810 */ /* 0x000fc80007ffe1ff */
[----:B------:R-:W-:-:S07]  /*2830*/  SEL R14, R12, 0x12, P0 ;  /* 0x000000120c0e7807 */ /* 0x000fce0000000000 */
.L_x_29:
[----:B------:R-:W-:Y:S05]  /*2840*/  BSYNC.RECONVERGENT B2 ;  /* 0x0000000000027941 */ /* 0x000fea0003800200 */
.L_x_28:
[C---:B------:R-:W-:Y:S02]  /*2850*/  LOP3.LUT R11, R10.reuse, 0x7ff, RZ, 0xc0, !PT ;  /* 0x000007ff0a0b7812 */ /* 0x040fe400078ec0ff */
[----:B------:R-:W-:-:S03]  /*2860*/  LOP3.LUT P0, R23, R10, 0x3f, RZ, 0xc0, !PT ;  /* 0x0000003f0a177812 */ /* 0x000fc6000780c0ff */
[----:B------:R-:W-:-:S05]  /*2870*/  VIADD R11, R11, 0xfffffc00 ;  /* 0xfffffc000b0b7836 */ /* 0x000fca0000000000 */
[----:B------:R-:W-:-:S05]  /*2880*/  SHF.R.U32.HI R11, RZ, 0x6, R11 ;  /* 0x00000006ff0b7819 */ /* 0x000fca000001160b */
[----:B------:R-:W-:-:S04]  /*2890*/  IMAD.IADD R10, R11, 0x1, R14 ;  /* 0x000000010b0a7824 */ /* 0x000fc800078e020e */
[----:B------:R-:W-:-:S05]  /*28a0*/  IMAD.U32 R29, R10, 0x8, R1 ;  /* 0x000000080a1d7824 */ /* 0x000fca00078e0001 */
[----:B------:R0:W-:Y:S04]  /*28b0*/  STL.64 [R29+-0x78], R16 ;  /* 0xffff88101d007387 */ /* 0x0001e80000100a00 */
[----:B------:R-:W2:Y:S04]  /*28c0*/  @P0 LDL.64 R14, [R1+0x8] ;  /* 0x00000800010e0983 */ /* 0x000ea80000100a00 */
[----:B------:R-:W3:Y:S04]  /*28d0*/  LDL.64 R12, [R1+0x10] ;  /* 0x00001000010c7983 */ /* 0x000ee80000100a00 */
[----:B------:R-:W4:Y:S01]  /*28e0*/  LDL.64 R10, [R1+0x18] ;  /* 0x00001800010a7983 */ /* 0x000f220000100a00 */
[----:B------:R-:W-:Y:S01]  /*28f0*/  BSSY.RECONVERGENT B2, `(.L_x_32) ;  /* 0x0000035000027945 */ /* 0x000fe20003800200 */
[----:B--2---:R-:W-:-:S02]  /*2900*/  @P0 SHF.R.U64 R25, R14, 0x1, R15 ;  /* 0x000000010e190819 */ /* 0x004fc4000000120f */
[----:B------:R-:W-:Y:S02]  /*2910*/  @P0 SHF.R.U32.HI R27, RZ, 0x1, R15 ;  /* 0x00000001ff1b0819 */ /* 0x000fe4000001160f */
[----:B------:R-:W-:Y:S02]  /*2920*/  @P0 LOP3.LUT R14, R23, 0x3f, RZ, 0x3c, !PT ;  /* 0x0000003f170e0812 */ /* 0x000fe400078e3cff */
[C---:B---3--:R-:W-:Y:S02]  /*2930*/  @P0 SHF.L.U32 R22, R12.reuse, R23, RZ ;  /* 0x000000170c160219 */ /* 0x048fe400000006ff */
[----:B0-----:R-:W-:Y:S02]  /*2940*/  @P0 SHF.R.U64 R17, R25, R14, R27 ;  /* 0x0000000e19110219 */ /* 0x001fe4000000121b */
[--C-:B------:R-:W-:Y:S02]  /*2950*/  @P0 SHF.R.U32.HI R15, RZ, 0x1, R13.reuse ;  /* 0x00000001ff0f0819 */ /* 0x100fe4000001160d */
[----:B------:R-:W-:-:S02]  /*2960*/  @P0 SHF.R.U64 R18, R12, 0x1, R13 ;  /* 0x000000010c120819 */ /* 0x000fc4000000120d */
[----:B------:R-:W-:Y:S02]  /*2970*/  @P0 SHF.L.U64.HI R19, R12, R23, R13 ;  /* 0x000000170c130219 */ /* 0x000fe4000001020d */
[-C--:B------:R-:W-:Y:S02]  /*2980*/  @P0 SHF.R.U32.HI R24, RZ, R14.reuse, R27 ;  /* 0x0000000eff180219 */ /* 0x080fe4000001161b */
[----:B------:R-:W-:Y:S02]  /*2990*/  @P0 LOP3.LUT R12, R22, R17, RZ, 0xfc, !PT ;  /* 0x00000011160c0212 */ /* 0x000fe400078efcff */
[----:B----4-:R-:W-:Y:S02]  /*29a0*/  @P0 SHF.L.U32 R16, R10, R23, RZ ;  /* 0x000000170a100219 */ /* 0x010fe400000006ff */
[----:B------:R-:W-:Y:S02]  /*29b0*/  @P0 SHF.R.U64 R25, R18, R14, R15 ;  /* 0x0000000e12190219 */ /* 0x000fe4000000120f */
[----:B------:R-:W-:-:S02]  /*29c0*/  @P0 LOP3.LUT R13, R19, R24, RZ, 0xfc, !PT ;  /* 0x00000018130d0212 */ /* 0x000fc400078efcff */
[----:B------:R-:W-:Y:S02]  /*29d0*/  @P0 SHF.L.U64.HI R22, R10, R23, R11 ;  /* 0x000000170a160219 */ /* 0x000fe4000001020b */
[----:B------:R-:W-:Y:S01]  /*29e0*/  @P0 SHF.R.U32.HI R15, RZ, R14, R15 ;  /* 0x0000000eff0f0219 */ /* 0x000fe2000001160f */
[----:B------:R-:W-:Y:S01]  /*29f0*/  IMAD.SHL.U32 R14, R12, 0x4, RZ ;  /* 0x000000040c0e7824 */ /* 0x000fe200078e00ff */
[----:B------:R-:W-:Y:S02]  /*2a00*/  @P0 LOP3.LUT R10, R16, R25, RZ, 0xfc, !PT ;  /* 0x00000019100a0212 */ /* 0x000fe400078efcff */
[----:B------:R-:W-:Y:S02]  /*2a10*/  SHF.L.U64.HI R12, R12, 0x2, R13 ;  /* 0x000000020c0c7819 */ /* 0x000fe4000001020d */
[----:B------:R-:W-:Y:S02]  /*2a20*/  SHF.L.W.U32.HI R18, R13, 0x2, R10 ;  /* 0x000000020d127819 */ /* 0x000fe40000010e0a */
[----:B------:R-:W-:-:S02]  /*2a30*/  @P0 LOP3.LUT R11, R22, R15, RZ, 0xfc, !PT ;  /* 0x0000000f160b0212 */ /* 0x000fc400078efcff */
[----:B------:R-:W-:Y:S02]  /*2a40*/  IADD3 RZ, P0, PT, RZ, -R14, RZ ;  /* 0x8000000effff7210 */ /* 0x000fe40007f1e0ff */
[----:B------:R-:W-:Y:S02]  /*2a50*/  LOP3.LUT R13, RZ, R12, RZ, 0x33, !PT ;  /* 0x0000000cff0d7212 */ /* 0x000fe400078e33ff */
[----:B------:R-:W-:Y:S02]  /*2a60*/  SHF.L.W.U32.HI R16, R10, 0x2, R11 ;  /* 0x000000020a107819 */ /* 0x000fe40000010e0b */
[----:B------:R-:W-:Y:S02]  /*2a70*/  LOP3.LUT R10, RZ, R18, RZ, 0x33, !PT ;  /* 0x00000012ff0a7212 */ /* 0x000fe400078e33ff */
[----:B------:R-:W-:Y:S02]  /*2a80*/  IADD3.X R13, P0, PT, RZ, R13, RZ, P0, !PT ;  /* 0x0000000dff0d7210 */ /* 0x000fe4000071e4ff */
[----:B------:R-:W-:-:S02]  /*2a90*/  LOP3.LUT R17, RZ, R16, RZ, 0x33, !PT ;  /* 0x00000010ff117212 */ /* 0x000fc400078e33ff */
[----:B------:R-:W-:Y:S02]  /*2aa0*/  IADD3.X R15, P1, PT, RZ, R10, RZ, P0, !PT ;  /* 0x0000000aff0f7210 */ /* 0x000fe4000073e4ff */
[----:B------:R-:W-:-:S03]  /*2ab0*/  ISETP.GT.U32.AND P2, PT, R18, -0x1, PT ;  /* 0xffffffff1200780c */ /* 0x000fc60003f44070 */
[----:B------:R-:W-:Y:S01]  /*2ac0*/  IMAD.X R17, RZ, RZ, R17, P1 ;  /* 0x000000ffff117224 */ /* 0x000fe200008e0611 */
[----:B------:R-:W-:-:S04]  /*2ad0*/  ISETP.GT.AND.EX P0, PT, R16, -0x1, PT, P2 ;  /* 0xffffffff1000780c */ /* 0x000fc80003f04320 */
[----:B------:R-:W-:Y:S02]  /*2ae0*/  SEL R17, R16, R17, P0 ;  /* 0x0000001110117207 */ /* 0x000fe40000000000 */
[----:B------:R-:W-:Y:S02]  /*2af0*/  SEL R18, R18, R15, P0 ;  /* 0x0000000f12127207 */ /* 0x000fe40000000000 */
[----:B------:R-:W-:-:S04]  /*2b00*/  ISETP.NE.U32.AND P1, PT, R17, RZ, PT ;  /* 0x000000ff1100720c */ /* 0x000fc80003f25070 */
[----:B------:R-:W-:Y:S01]  /*2b10*/  SEL R15, R18, R17, !P1 ;  /* 0x00000011120f7207 */ /* 0x000fe20004800000 */
[----:B------:R-:W-:-:S05]  /*2b20*/  @!P0 IMAD.MOV R14, RZ, RZ, -R14 ;  /* 0x000000ffff0e8224 */ /* 0x000fca00078e0a0e */
[----:B------:R-:W0:Y:S02]  /*2b30*/  FLO.U32 R15, R15 ;  /* 0x0000000f000f7300 */ /* 0x000e2400000e0000 */
[C---:B0-----:R-:W-:Y:S02]  /*2b40*/  IADD3 R19, PT, PT, -R15.reuse, 0x1f, RZ ;  /* 0x0000001f0f137810 */ /* 0x041fe40007ffe1ff */
[----:B------:R-:W-:-:S03]  /*2b50*/  IADD3 R10, PT, PT, -R15, 0x3f, RZ ;  /* 0x0000003f0f0a7810 */ /* 0x000fc60007ffe1ff */
[----:B------:R-:W-:Y:S01]  /*2b60*/  @P1 IMAD.MOV R10, RZ, RZ, R19 ;  /* 0x000000ffff0a1224 */ /* 0x000fe200078e0213 */
[----:B------:R-:W-:-:S04]  /*2b70*/  SEL R19, R12, R13, P0 ;  /* 0x0000000d0c137207 */ /* 0x000fc80000000000 */
[----:B------:R-:W-:-:S13]  /*2b80*/  ISETP.NE.AND P1, PT, R10, RZ, PT ;  /* 0x000000ff0a00720c */ /* 0x000fda0003f25270 */
[----:B------:R-:W-:Y:S05]  /*2b90*/  @!P1 BRA `(.L_x_33) ;  /* 0x0000000000289947 */ /* 0x000fea0003800000 */
[----:B------:R-:W-:Y:S02]  /*2ba0*/  LOP3.LUT R13, R10, 0x3f, RZ, 0xc0, !PT ;  /* 0x0000003f0a0d7812 */ /* 0x000fe400078ec0ff */
[--C-:B------:R-:W-:Y:S02]  /*2bb0*/  SHF.R.U64 R15, R14, 0x1, R19.reuse ;  /* 0x000000010e0f7819 */ /* 0x100fe40000001213 */
[----:B------:R-:W-:Y:S02]  /*2bc0*/  SHF.R.U32.HI R19, RZ, 0x1, R19 ;  /* 0x00000001ff137819 */ /* 0x000fe40000011613 */
[----:B------:R-:W-:Y:S02]  /*2bd0*/  LOP3.LUT R12, R10, 0x3f, RZ, 0xc, !PT ;  /* 0x0000003f0a0c7812 */ /* 0x000fe400078e0cff */
[CC--:B------:R-:W-:Y:S02]  /*2be0*/  SHF.L.U64.HI R17, R18.reuse, R13.reuse, R17 ;  /* 0x0000000d12117219 */ /* 0x0c0fe40000010211 */
[----:B------:R-:W-:-:S02]  /*2bf0*/  SHF.L.U32 R13, R18, R13, RZ ;  /* 0x0000000d120d7219 */ /* 0x000fc400000006ff */
[-CC-:B------:R-:W-:Y:S02]  /*2c00*/  SHF.R.U64 R18, R15, R12.reuse, R19.reuse ;  /* 0x0000000c0f127219 */ /* 0x180fe40000001213 */
[----:B------:R-:W-:Y:S02]  /*2c10*/  SHF.R.U32.HI R12, RZ, R12, R19 ;  /* 0x0000000cff0c7219 */ /* 0x000fe40000011613 */
[----:B------:R-:W-:Y:S02]  /*2c20*/  LOP3.LUT R18, R13, R18, RZ, 0xfc, !PT ;  /* 0x000000120d127212 */ /* 0x000fe400078efcff */
[----:B------:R-:W-:-:S07]  /*2c30*/  LOP3.LUT R17, R17, R12, RZ, 0xfc, !PT ;  /* 0x0000000c11117212 */ /* 0x000fce00078efcff */
.L_x_33:
[----:B------:R-:W-:Y:S05]  /*2c40*/  BSYNC.RECONVERGENT B2 ;  /* 0x0000000000027941 */ /* 0x000fea0003800200 */
.L_x_32:
[----:B------:R-:W-:-:S04]  /*2c50*/  IMAD.WIDE.U32 R14, R18, 0x2168c235, RZ ;  /* 0x2168c235120e7825 */ /* 0x000fc800078e00ff */
[----:B------:R-:W-:Y:S01]  /*2c60*/  IMAD.MOV.U32 R12, RZ, RZ, R15 ;  /* 0x000000ffff0c7224 */ /* 0x000fe200078e000f */
[----:B------:R-:W-:Y:S01]  /*2c70*/  IADD3 RZ, P1, PT, R14, R14, RZ ;  /* 0x0000000e0eff7210 */ /* 0x000fe20007f3e0ff */
[----:B------:R-:W-:Y:S02]  /*2c80*/  IMAD.MOV.U32 R13, RZ, RZ, RZ ;  /* 0x000000ffff0d7224 */ /* 0x000fe400078e00ff */
[----:B------:R-:W-:-:S04]  /*2c90*/  IMAD.HI.U32 R15, R17, -0x36f0255e, RZ ;  /* 0xc90fdaa2110f7827 */ /* 0x000fc800078e00ff */
[----:B------:R-:W-:-:S04]  /*2ca0*/  IMAD.WIDE.U32 R12, R18, -0x36f0255e, R12 ;  /* 0xc90fdaa2120c7825 */ /* 0x000fc800078e000c */
[----:B------:R-:W-:-:S04]  /*2cb0*/  IMAD.WIDE.U32 R12, P2, R17, 0x2168c235, R12 ;  /* 0x2168c235110c7825 */ /* 0x000fc8000784000c */
[----:B------:R-:W-:Y:S01]  /*2cc0*/  IMAD R17, R17, -0x36f0255e, RZ ;  /* 0xc90fdaa211117824 */ /* 0x000fe200078e02ff */
[----:B------:R-:W-:Y:S01]  /*2cd0*/  IADD3.X RZ, P1, PT, R12, R12, RZ, P1, !PT ;  /* 0x0000000c0cff7210 */ /* 0x000fe20000f3e4ff */
[----:B------:R-:W-:-:S03]  /*2ce0*/  IMAD.X R14, RZ, RZ, R15, P2 ;  /* 0x000000ffff0e7224 */ /* 0x000fc600010e060f */
[----:B------:R-:W-:-:S04]  /*2cf0*/  IADD3 R13, P2, PT, R17, R13, RZ ;  /* 0x0000000d110d7210 */ /* 0x000fc80007f5e0ff */
[C---:B------:R-:W-:Y:S01]  /*2d00*/  ISETP.GT.U32.AND P3, PT, R13.reuse, RZ, PT ;  /* 0x000000ff0d00720c */ /* 0x040fe20003f64070 */
[----:B------:R-:W-:Y:S01]  /*2d10*/  IMAD.X R14, RZ, RZ, R14, P2 ;  /* 0x000000ffff0e7224 */ /* 0x000fe200010e060e */
[----:B------:R-:W-:-:S04]  /*2d20*/  IADD3.X R12, P2, PT, R13, R13, RZ, P1, !PT ;  /* 0x0000000d0d0c7210 */ /* 0x000fc80000f5e4ff */
[C---:B------:R-:W-:Y:S01]  /*2d30*/  ISETP.GT.AND.EX P1, PT, R14.reuse, RZ, PT, P3 ;  /* 0x000000ff0e00720c */ /* 0x040fe20003f24330 */
[----:B------:R-:W-:-:S03]  /*2d40*/  IMAD.X R15, R14, 0x1, R14, P2 ;  /* 0x000000010e0f7824 */ /* 0x000fc600010e060e */
[----:B------:R-:W-:Y:S02]  /*2d50*/  SEL R12, R12, R13, P1 ;  /* 0x0000000d0c0c7207 */ /* 0x000fe40000800000 */
[----:B------:R-:W-:Y:S02]  /*2d60*/  SEL R13, R15, R14, P1 ;  /* 0x0000000e0f0d7207 */ /* 0x000fe40000800000 */
[----:B------:R-:W-:Y:S02]  /*2d70*/  IADD3 R12, P2, PT, R12, 0x1, RZ ;  /* 0x000000010c0c7810 */ /* 0x000fe40007f5e0ff */
[----:B------:R-:W-:Y:S02]  /*2d80*/  SEL R15, RZ, 0xffffffff, !P1 ;  /* 0xffffffffff0f7807 */ /* 0x000fe40004800000 */
[----:B------:R-:W-:Y:S01]  /*2d90*/  LOP3.LUT P1, R19, R9, 0x80000000, RZ, 0xc0, !PT ;  /* 0x8000000009137812 */ /* 0x000fe2000782c0ff */
[----:B------:R-:W-:Y:S02]  /*2da0*/  IMAD.X R13, RZ, RZ, R13, P2 ;  /* 0x000000ffff0d7224 */ /* 0x000fe400010e060d */
[----:B------:R-:W-:Y:S01]  /*2db0*/  IMAD.IADD R10, R15, 0x1, -R10 ;  /* 0x000000010f0a7824 */ /* 0x000fe200078e0a0a */
[----:B------:R-:W-:-:S02]  /*2dc0*/  SHF.R.U32.HI R15, RZ, 0x1e, R11 ;  /* 0x0000001eff0f7819 */ /* 0x000fc4000001160b */
[----:B------:R-:W-:Y:S01]  /*2dd0*/  SHF.R.U64 R12, R12, 0xa, R13 ;  /* 0x0000000a0c0c7819 */ /* 0x000fe2000000120d */
[----:B------:R-:W-:Y:S01]  /*2de0*/  IMAD.SHL.U32 R10, R10, 0x100000, RZ ;  /* 0x001000000a0a7824 */ /* 0x000fe200078e00ff */
[----:B------:R-:W-:Y:S02]  /*2df0*/  LEA.HI R16, R16, R15, RZ, 0x1 ;  /* 0x0000000f10107211 */ /* 0x000fe400078f08ff */
[----:B------:R-:W-:Y:S02]  /*2e00*/  IADD3 R12, P2, PT, R12, 0x1, RZ ;  /* 0x000000010c0c7810 */ /* 0x000fe40007f5e0ff */
[----:B------:R-:W-:Y:S01]  /*2e10*/  @!P0 LOP3.LUT R19, R19, 0x80000000, RZ, 0x3c, !PT ;  /* 0x8000000013138812 */ /* 0x000fe200078e3cff */
[----:B------:R-:W-:Y:S01]  /*2e20*/  @P1 IMAD.MOV R16, RZ, RZ, -R16 ;  /* 0x000000ffff101224 */ /* 0x000fe200078e0a10 */
[----:B------:R-:W-:-:S04]  /*2e30*/  LEA.HI.X R13, R13, RZ, RZ, 0x16, P2 ;  /* 0x000000ff0d0d7211 */ /* 0x000fc800010fb4ff */
[--C-:B------:R-:W-:Y:S02]  /*2e40*/  SHF.R.U64 R9, R12, 0x1, R13.reuse ;  /* 0x000000010c097819 */ /* 0x100fe4000000120d */
[----:B------:R-:W-:Y:S02]  /*2e50*/  SHF.R.U32.HI R13, RZ, 0x1, R13 ;  /* 0x00000001ff0d7819 */ /* 0x000fe4000001160d */
[----:B------:R-:W-:-:S04]  /*2e60*/  IADD3 R11, P2, P3, RZ, RZ, R9 ;  /* 0x000000ffff0b7210 */ /* 0x000fc80007b5e009 */
[----:B------:R-:W-:-:S04]  /*2e70*/  IADD3.X R10, PT, PT, R10, 0x3fe00000, R13, P2, P3 ;  /* 0x3fe000000a0a7810 */ /* 0x000fc800017e640d */
[----:B------:R-:W-:-:S07]  /*2e80*/  LOP3.LUT R19, R10, R19, RZ, 0xfc, !PT ;  /* 0x000000130a137212 */ /* 0x000fce00078efcff */
.L_x_27:
[----:B------:R-:W-:Y:S02]  /*2e90*/  IMAD.MOV.U32 R9, RZ, RZ, 0x0 ;  /* 0x00000000ff097424 */ /* 0x000fe400078e00ff */
[----:B------:R-:W-:Y:S02]  /*2ea0*/  IMAD.MOV.U32 R18, RZ, RZ, R11 ;  /* 0x000000ffff127224 */ /* 0x000fe400078e000b */
[----:B------:R-:W-:Y:S05]  /*2eb0*/  RET.REL.NODEC R8 `(_Z25haversine_distance_kerneliPKdS0_S0_S0_Pd) ;  /* 0xffffffd008507950 */ /* 0x000fea0003c3ffff */
.L_x_34:
[----:B------:R-:W-:-:S00]  /*2ec0*/  BRA `(.L_x_34) ;  /* 0xfffffffc00fc7947 */ /* 0x000fc0000383ffff */
[----:B------:R-:W-:-:S00]  /*2ed0*/  NOP ;  /* 0x0000000000007918 */ /* 0x000fc00000000000 */
        /* <DEDUP_REMOVED lines=10> */
.L_x_37:


//--------------------- .nv.global.init           --------------------------
	.section	.nv.global.init,"aw",@progbits
	.align	16
.nv.global.init:
	.type		__cudart_sin_cos_coeffs,@object
	.size		__cudart_sin_cos_coeffs,(__cudart_i2opi_d - __cudart_sin_cos_coeffs)
__cudart_sin_cos_coeffs:
        /*0000*/ 	.byte	0x46, 0xd2, 0xb0, 0x2c, 0xf1, 0xe5, 0x5a, 0xbe, 0x92, 0xe3, 0xac, 0x69, 0xe3, 0x1d, 0xc7, 0x3e
        /*0010*/ 	.byte	0xa1, 0x62, 0xdb, 0x19, 0xa0, 0x01, 0x2a, 0xbf, 0x18, 0x08, 0x11, 0x11, 0x11, 0x11, 0x81, 0x3f
        /*0020*/ 	.byte	0x54, 0x55, 0x55, 0x55, 0x55, 0x55, 0xc5, 0xbf, 0x00, 0x00, 0x00, 0x00, 0x00, 0x00, 0x00, 0x00
        /*0030*/ 	.byte	0x00, 0x00, 0x00, 0x00, 0x00, 0x00, 0x00, 0x00, 0x64, 0x81, 0xfd, 0x20, 0x83, 0xff, 0xa8, 0xbd
        /*0040*/ 	.byte	0x28, 0x85, 0xef, 0xc1, 0xa7, 0xee, 0x21, 0x3e, 0xd9, 0xe6, 0x06, 0x8e, 0x4f, 0x7e, 0x92, 0xbe
        /*0050*/ 	.byte	0xe9, 0xbc, 0xdd, 0x19, 0xa0, 0x01, 0xfa, 0x3e, 0x47, 0x5d, 0xc1, 0x16, 0x6c, 0xc1, 0x56, 0xbf
        /*0060*/ 	.byte	0x51, 0x55, 0x55, 0x55, 0x55, 0x55, 0xa5, 0x3f, 0x00, 0x00, 0x00, 0x00, 0x00, 0x00, 0xe0, 0xbf
        /*0070*/ 	.byte	0x00, 0x00, 0x00, 0x00, 0x00, 0x00, 0xf0, 0x3f, 0x00, 0x00, 0x00, 0x00, 0x00, 0x00, 0x00, 0x00
	.type		__cudart_i2opi_d,@object
	.size		__cudart_i2opi_d,(.L_0 - __cudart_i2opi_d)
__cudart_i2opi_d:
        /* <DEDUP_REMOVED lines=9> */
.L_0:


//--------------------- .nv.shared.reserved.0     --------------------------
	.section	.nv.shared.reserved.0,"aw",@nobits
	.weak		__nv_reservedSMEM_offset_0_alias
	.size		__nv_reservedSMEM_offset_0_alias, 0, 64
	.other		__nv_reservedSMEM_offset_0_alias,@"STO_CUDA_RESERVED_SHARED STV_DEFAULT"
__nv_reservedSMEM_offset_0_alias:
	.zero		0
	.zero		64


//--------------------- .nv.constant0._Z25haversine_distance_kerneliPKdS0_S0_S0_Pd --------------------------
	.section	.nv.constant0._Z25haversine_distance_kerneliPKdS0_S0_S0_Pd,"a",@progbits
	.sectionflags	@""
	.align	4
.nv.constant0._Z25haversine_distance_kerneliPKdS0_S0_S0_Pd:
	.zero		944


//--------------------- SYMBOLS --------------------------

	.type		.nv.reservedSmem.offset0,@object
	.size		.nv.reservedSmem.offset0,0x4
